	.target	sm_90a

	.elftype	@"ET_EXEC"


//--------------------- .note.nv.tkinfo           --------------------------
	.section	.note.nv.tkinfo,"",@"SHT_NOTE"
	.sectionflags	@"SHF_NOTE_NV_TKINFO"
	.tkinfo
        /*0018*/ 	.word	0x00000002
        /*0030*/ 	.string	""
        /*0030*/ 	.string	"ptxas"
        /*0030*/ 	.string	"Cuda compilation tools, release 13.0, V13.0.88"
        /*0030*/ 	.string	"Build cuda_13.0.r13.0/compiler.36424714_0"
        /*0030*/ 	.string	"-arch sm_90a -m 64 "



//--------------------- .note.nv.cuinfo           --------------------------
	.section	.note.nv.cuinfo,"",@"SHT_NOTE"
	.sectionflags	@"SHF_NOTE_NV_CUINFO"
        /*0018*/ 	.short	0x0002
        /*001a*/ 	.short	0x005a
        /*001c*/ 	.short	0x0082
	.zero		2


//--------------------- .nv.info                  --------------------------
	.section	.nv.info,"",@"SHT_CUDA_INFO"
	.align	4


	//----- nvinfo : EIATTR_REGCOUNT
	.align		4
        /*0000*/ 	.byte	0x04, 0x2f
        /*0002*/ 	.short	(.L_15 - .L_14)
	.align		4
.L_14:
        /*0004*/ 	.word	index@(_ZN7cutlass13device_kernelINS_4gemm6kernel13GemmUniversalIN4cute5tupleIJiiiiEEENS1_10collective13CollectiveMmaINS1_34MainloopSm90TmaGmmaWarpSpecializedILi3ENS5_IJNS4_1CILi1EEENSA_ILi4EEESB_EEENS1_35KernelTmaWarpSpecializedCooperativeEEENS5_IJNSA_ILi128EEESG_SG_EEENS_6half_tENS5_IJlSB_lEEESI_SJ_NS4_8TiledMMAINS4_8MMA_AtomIJNS4_4SM904GMMA26MMA_64x128x16_F32F16F16_SSILNSN_5MajorE0ELSP_0ELNSN_7ScaleInE1ELSQ_1EEEEEENS4_6LayoutINS5_IJNSA_ILi2EEESB_SB_EEENS5_IJSB_NSA_ILi0EEESW_EEEEENS5_IJNS4_10UnderscoreESZ_SZ_EEEEENS4_23SM90_TMA_LOAD_MULTICASTENS4_14ComposedLayoutINS4_7SwizzleILi3ELi4ELi3EEENS4_18smem_ptr_flag_bitsILi16EEENST_INS5_IJNSA_ILi8EEENSA_ILi64EEEEEENS5_IJS19_SB_EEEEEEEvNS4_8identityENS4_13SM90_TMA_LOADES1D_vS1E_EENS_8epilogue10collective6detail29Sm90TmaWarpSpecializedAdapterINS1I_15DefaultEpilogueISI_SJ_SJ_NS1H_6thread17LinearCombinationISI_Li1EffLNS1M_9ScaleType4KindE0ELNS_15FloatRoundStyleE2ESI_EENS1_15EpilogueDefaultEEEEEvvEEEEvNT_6ParamsE)
        /*0008*/ 	.word	0x000000a8


	//----- nvinfo : EIATTR_FRAME_SIZE
	.align		4
.L_15:
        /*000c*/ 	.byte	0x04, 0x11
        /*000e*/ 	.short	(.L_17 - .L_16)
	.align		4
.L_16:
        /*0010*/ 	.word	index@(_ZN7cutlass13device_kernelINS_4gemm6kernel13GemmUniversalIN4cute5tupleIJiiiiEEENS1_10collective13CollectiveMmaINS1_34MainloopSm90TmaGmmaWarpSpecializedILi3ENS5_IJNS4_1CILi1EEENSA_ILi4EEESB_EEENS1_35KernelTmaWarpSpecializedCooperativeEEENS5_IJNSA_ILi128EEESG_SG_EEENS_6half_tENS5_IJlSB_lEEESI_SJ_NS4_8TiledMMAINS4_8MMA_AtomIJNS4_4SM904GMMA26MMA_64x128x16_F32F16F16_SSILNSN_5MajorE0ELSP_0ELNSN_7ScaleInE1ELSQ_1EEEEEENS4_6LayoutINS5_IJNSA_ILi2EEESB_SB_EEENS5_IJSB_NSA_ILi0EEESW_EEEEENS5_IJNS4_10UnderscoreESZ_SZ_EEEEENS4_23SM90_TMA_LOAD_MULTICASTENS4_14ComposedLayoutINS4_7SwizzleILi3ELi4ELi3EEENS4_18smem_ptr_flag_bitsILi16EEENST_INS5_IJNSA_ILi8EEENSA_ILi64EEEEEENS5_IJS19_SB_EEEEEEEvNS4_8identityENS4_13SM90_TMA_LOADES1D_vS1E_EENS_8epilogue10collective6detail29Sm90TmaWarpSpecializedAdapterINS1I_15DefaultEpilogueISI_SJ_SJ_NS1H_6thread17LinearCombinationISI_Li1EffLNS1M_9ScaleType4KindE0ELNS_15FloatRoundStyleE2ESI_EENS1_15EpilogueDefaultEEEEEvvEEEEvNT_6ParamsE)
        /*0014*/ 	.word	0x00000000


	//----- nvinfo : EIATTR_MIN_STACK_SIZE
	.align		4
.L_17:
        /*0018*/ 	.byte	0x04, 0x12
        /*001a*/ 	.short	(.L_19 - .L_18)
	.align		4
.L_18:
        /*001c*/ 	.word	index@(_ZN7cutlass13device_kernelINS_4gemm6kernel13GemmUniversalIN4cute5tupleIJiiiiEEENS1_10collective13CollectiveMmaINS1_34MainloopSm90TmaGmmaWarpSpecializedILi3ENS5_IJNS4_1CILi1EEENSA_ILi4EEESB_EEENS1_35KernelTmaWarpSpecializedCooperativeEEENS5_IJNSA_ILi128EEESG_SG_EEENS_6half_tENS5_IJlSB_lEEESI_SJ_NS4_8TiledMMAINS4_8MMA_AtomIJNS4_4SM904GMMA26MMA_64x128x16_F32F16F16_SSILNSN_5MajorE0ELSP_0ELNSN_7ScaleInE1ELSQ_1EEEEEENS4_6LayoutINS5_IJNSA_ILi2EEESB_SB_EEENS5_IJSB_NSA_ILi0EEESW_EEEEENS5_IJNS4_10UnderscoreESZ_SZ_EEEEENS4_23SM90_TMA_LOAD_MULTICASTENS4_14ComposedLayoutINS4_7SwizzleILi3ELi4ELi3EEENS4_18smem_ptr_flag_bitsILi16EEENST_INS5_IJNSA_ILi8EEENSA_ILi64EEEEEENS5_IJS19_SB_EEEEEEEvNS4_8identityENS4_13SM90_TMA_LOADES1D_vS1E_EENS_8epilogue10collective6detail29Sm90TmaWarpSpecializedAdapterINS1I_15DefaultEpilogueISI_SJ_SJ_NS1H_6thread17LinearCombinationISI_Li1EffLNS1M_9ScaleType4KindE0ELNS_15FloatRoundStyleE2ESI_EENS1_15EpilogueDefaultEEEEEvvEEEEvNT_6ParamsE)
        /*0020*/ 	.word	0x00000000
.L_19:


//--------------------- .nv.compat                --------------------------
	.section	.nv.compat,"",@"SHT_CUDA_COMPAT_INFO"
	.align	4
        /*0000*/ 	.byte	0x02, 0x09, 0x01, 0x00, 0x02, 0x02, 0x04, 0x00, 0x02, 0x05, 0x05, 0x00, 0x03, 0x07, 0x01, 0x01
        /*0010*/ 	.byte	0x02, 0x03, 0x01, 0x00, 0x02, 0x06, 0x01, 0x00, 0x04, 0x0b, 0x08, 0x00, 0x00, 0x00, 0x00, 0x00
        /*0020*/ 	.byte	0x00, 0x00, 0x00, 0x00


//--------------------- .nv.info._ZN7cutlass13device_kernelINS_4gemm6kernel13GemmUniversalIN4cute5tupleIJiiiiEEENS1_10collective13CollectiveMmaINS1_34MainloopSm90TmaGmmaWarpSpecializedILi3ENS5_IJNS4_1CILi1EEENSA_ILi4EEESB_EEENS1_35KernelTmaWarpSpecializedCooperativeEEENS5_IJNSA_ILi128EEESG_SG_EEENS_6half_tENS5_IJlSB_lEEESI_SJ_NS4_8TiledMMAINS4_8MMA_AtomIJNS4_4SM904GMMA26MMA_64x128x16_F32F16F16_SSILNSN_5MajorE0ELSP_0ELNSN_7ScaleInE1ELSQ_1EEEEEENS4_6LayoutINS5_IJNSA_ILi2EEESB_SB_EEENS5_IJSB_NSA_ILi0EEESW_EEEEENS5_IJNS4_10UnderscoreESZ_SZ_EEEEENS4_23SM90_TMA_LOAD_MULTICASTENS4_14ComposedLayoutINS4_7SwizzleILi3ELi4ELi3EEENS4_18smem_ptr_flag_bitsILi16EEENST_INS5_IJNSA_ILi8EEENSA_ILi64EEEEEENS5_IJS19_SB_EEEEEEEvNS4_8identityENS4_13SM90_TMA_LOADES1D_vS1E_EENS_8epilogue10collective6detail29Sm90TmaWarpSpecializedAdapterINS1I_15DefaultEpilogueISI_SJ_SJ_NS1H_6thread17LinearCombinationISI_Li1EffLNS1M_9ScaleType4KindE0ELNS_15FloatRoundStyleE2ESI_EENS1_15EpilogueDefaultEEEEEvvEEEEvNT_6ParamsE --------------------------
	.section	.nv.info._ZN7cutlass13device_kernelINS_4gemm6kernel13GemmUniversalIN4cute5tupleIJiiiiEEENS1_10collective13CollectiveMmaINS1_34MainloopSm90TmaGmmaWarpSpecializedILi3ENS5_IJNS4_1CILi1EEENSA_ILi4EEESB_EEENS1_35KernelTmaWarpSpecializedCooperativeEEENS5_IJNSA_ILi128EEESG_SG_EEENS_6half_tENS5_IJlSB_lEEESI_SJ_NS4_8TiledMMAINS4_8MMA_AtomIJNS4_4SM904GMMA26MMA_64x128x16_F32F16F16_SSILNSN_5MajorE0ELSP_0ELNSN_7ScaleInE1ELSQ_1EEEEEENS4_6LayoutINS5_IJNSA_ILi2EEESB_SB_EEENS5_IJSB_NSA_ILi0EEESW_EEEEENS5_IJNS4_10UnderscoreESZ_SZ_EEEEENS4_23SM90_TMA_LOAD_MULTICASTENS4_14ComposedLayoutINS4_7SwizzleILi3ELi4ELi3EEENS4_18smem_ptr_flag_bitsILi16EEENST_INS5_IJNSA_ILi8EEENSA_ILi64EEEEEENS5_IJS19_SB_EEEEEEEvNS4_8identityENS4_13SM90_TMA_LOADES1D_vS1E_EENS_8epilogue10collective6detail29Sm90TmaWarpSpecializedAdapterINS1I_15DefaultEpilogueISI_SJ_SJ_NS1H_6thread17LinearCombinationISI_Li1EffLNS1M_9ScaleType4KindE0ELNS_15FloatRoundStyleE2ESI_EENS1_15EpilogueDefaultEEEEEvvEEEEvNT_6ParamsE,"",@"SHT_CUDA_INFO"
	.sectionflags	@""
	.align	4


	//----- nvinfo : EIATTR_CUDA_API_VERSION
	.align		4
        /*0000*/ 	.byte	0x04, 0x37
        /*0002*/ 	.short	(.L_21 - .L_20)
.L_20:
        /*0004*/ 	.word	0x00000082


	//----- nvinfo : EIATTR_KPARAM_INFO
	.align		4
.L_21:
        /*0008*/ 	.byte	0x04, 0x17
        /*000a*/ 	.short	(.L_23 - .L_22)
.L_22:
        /*000c*/ 	.word	0x00000000
        /*0010*/ 	.short	0x0000
        /*0012*/ 	.short	0x0070
        /*0014*/ 	.byte	0x00, 0xf0, 0x01, 0x10


	//----- nvinfo : EIATTR_SPARSE_MMA_MASK
	.align		4
.L_23:
        /*0018*/ 	.byte	0x03, 0x50
        /*001a*/ 	.short	0x0000


	//----- nvinfo : EIATTR_MAXREG_COUNT
	.align		4
        /*001c*/ 	.byte	0x03, 0x1b
        /*001e*/ 	.short	0x00a8


	//----- nvinfo : EIATTR_NUM_BARRIERS
	.align		4
        /*0020*/ 	.byte	0x02, 0x4c
        /*0022*/ 	.byte	0x01
	.zero		1


	//----- nvinfo : EIATTR_EXTERNS
	.align		4
        /*0024*/ 	.byte	0x04, 0x0f
        /*0026*/ 	.short	(.L_25 - .L_24)


	//   ....[0]....
	.align		4
.L_24:
        /*0028*/ 	.word	index@(__assertfail)


	//----- nvinfo : EIATTR_MERCURY_ISA_VERSION
	.align		4
.L_25:
        /*002c*/ 	.byte	0x03, 0x5f
        /*002e*/ 	.short	0x0101


	//----- nvinfo : EIATTR_INT_WARP_WIDE_INSTR_OFFSETS
	.align		4
        /*0030*/ 	.byte	0x04, 0x31
        /*0032*/ 	.short	(.L_27 - .L_26)


	//   ....[0]....
.L_26:
        /*0034*/ 	.word	0x00000410


	//   ....[1]....
        /*0038*/ 	.word	0x00000430


	//   ....[2]....
        /*003c*/ 	.word	0x00000600


	//   ....[3]....
        /*0040*/ 	.word	0x000021f0


	//----- nvinfo : EIATTR_COOP_GROUP_MASK_REGIDS
	.align		4
.L_27:
        /*0044*/ 	.byte	0x04, 0x29
        /*0046*/ 	.short	(.L_29 - .L_28)


	//   ....[0]....
.L_28:
        /*0048*/ 	.word	0xffffffff


	//   ....[1]....
        /*004c*/ 	.word	0xffffffff


	//   ....[2]....
        /*0050*/ 	.word	0xffffffff


	//   ....[3]....
        /*0054*/ 	.word	0xffffffff


	//   ....[4]....
        /*0058*/ 	.word	0xffffffff


	//   ....[5]....
        /*005c*/ 	.word	0xffffffff


	//----- nvinfo : EIATTR_COOP_GROUP_INSTR_OFFSETS
	.align		4
.L_29:
        /*0060*/ 	.byte	0x04, 0x28
        /*0062*/ 	.short	(.L_31 - .L_30)


	//   ....[0]....
.L_30:
        /*0064*/ 	.word	0x00000060


	//   ....[1]....
        /*0068*/ 	.word	0x00000070


	//   ....[2]....
        /*006c*/ 	.word	0x00000130


	//   ....[3]....
        /*0070*/ 	.word	0x000002b0


	//   ....[4]....
        /*0074*/ 	.word	0x00000770


	//   ....[5]....
        /*0078*/ 	.word	0x000013f0


	//----- nvinfo : EIATTR_REG_RECONFIG
	.align		4
.L_31:
        /*007c*/ 	.byte	0x01, 0x54
	.zero		2


	//----- nvinfo : EIATTR_SYSCALL_OFFSETS
	.align		4
        /*0080*/ 	.byte	0x04, 0x46
        /*0082*/ 	.short	(.L_33 - .L_32)


	//   ....[0]....
.L_32:
        /*0084*/ 	.word	0x000015e0


	//----- nvinfo : EIATTR_MBARRIER_INSTR_OFFSETS
	.align		4
.L_33:
        /*0088*/ 	.byte	0x04, 0x39
        /*008a*/ 	.short	(.L_35 - .L_34)


	//   ....[0]....
.L_34:
        /*008c*/ 	.word	0x00000230
        /*0090*/ 	.word	0x000000ff
        /*0094*/ 	.word	0x00000000
        /*0098*/ 	.short	0x0100
        /*009a*/ 	.byte	0x08
	.zero		1


	//   ....[1]....
        /*009c*/ 	.word	0x00000240
        /*00a0*/ 	.word	0x000000ff
        /*00a4*/ 	.word	0x00000018
        /*00a8*/ 	.short	0x0100
        /*00aa*/ 	.byte	0x08
	.zero		1


	//   ....[2]....
        /*00ac*/ 	.word	0x00000250
        /*00b0*/ 	.word	0x000000ff
        /*00b4*/ 	.word	0x00000008
        /*00b8*/ 	.short	0x0100
        /*00ba*/ 	.byte	0x08
	.zero		1


	//   ....[3]....
        /*00bc*/ 	.word	0x00000260
        /*00c0*/ 	.word	0x000000ff
        /*00c4*/ 	.word	0x00000020
        /*00c8*/ 	.short	0x0100
        /*00ca*/ 	.byte	0x08
	.zero		1


	//   ....[4]....
        /*00cc*/ 	.word	0x00000270
        /*00d0*/ 	.word	0x000000ff
        /*00d4*/ 	.word	0x00000010
        /*00d8*/ 	.short	0x0100
        /*00da*/ 	.byte	0x08
	.zero		1


	//   ....[5]....
        /*00dc*/ 	.word	0x00000280
        /*00e0*/ 	.word	0x000000ff
        /*00e4*/ 	.word	0x00000028
        /*00e8*/ 	.short	0x0100
        /*00ea*/ 	.byte	0x08
	.zero		1


	//   ....[6]....
        /*00ec*/ 	.word	0x000006a0
        /*00f0*/ 	.word	0x000000ff
        /*00f4*/ 	.word	0x00000040
        /*00f8*/ 	.short	0x0100
        /*00fa*/ 	.byte	0x06
	.zero		1


	//   ....[7]....
        /*00fc*/ 	.word	0x00000720
        /*0100*/ 	.word	0x000000ff
        /*0104*/ 	.word	0x00000048
        /*0108*/ 	.short	0x0100
        /*010a*/ 	.byte	0x06
	.zero		1


	//   ....[8]....
        /*010c*/ 	.word	0x000016a0
        /*0110*/ 	.word	0x00000003
        /*0114*/ 	.word	0x00000000
        /*0118*/ 	.short	0x010a
        /*011a*/ 	.byte	0x3f
	.zero		1


	//   ....[9]....
        /*011c*/ 	.word	0x00001700
        /*0120*/ 	.word	0x00000003
        /*0124*/ 	.word	0x00000000
        /*0128*/ 	.short	0x010a
        /*012a*/ 	.byte	0x3f
	.zero		1


	//   ....[10]....
        /*012c*/ 	.word	0x00001c40
        /*0130*/ 	.word	0x00000005
        /*0134*/ 	.word	0x00000000
        /*0138*/ 	.short	0x010a
        /*013a*/ 	.byte	0x3f
	.zero		1


	//   ....[11]....
        /*013c*/ 	.word	0x00001c80
        /*0140*/ 	.word	0x00000005
        /*0144*/ 	.word	0x00000000
        /*0148*/ 	.short	0x010a
        /*014a*/ 	.byte	0x3f
	.zero		1


	//   ....[12]....
        /*014c*/ 	.word	0x000020a0
        /*0150*/ 	.word	0x00000004
        /*0154*/ 	.word	0x00000000
        /*0158*/ 	.short	0x0101
        /*015a*/ 	.byte	0x3f
	.zero		1


	//   ....[13]....
        /*015c*/ 	.word	0x00002290
        /*0160*/ 	.word	0x00000000
        /*0164*/ 	.word	0x00000000
        /*0168*/ 	.short	0x0101
        /*016a*/ 	.byte	0x3f
	.zero		1


	//   ....[14]....
        /*016c*/ 	.word	0x00007350
        /*0170*/ 	.word	0x00000017
        /*0174*/ 	.word	0x00000018
        /*0178*/ 	.short	0x010a
        /*017a*/ 	.byte	0x3f
	.zero		1


	//   ....[15]....
        /*017c*/ 	.word	0x000077a0
        /*0180*/ 	.word	0x00000006
        /*0184*/ 	.word	0x00000048
        /*0188*/ 	.short	0x0101
        /*018a*/ 	.byte	0x3f
	.zero		1


	//   ....[16]....
        /*018c*/ 	.word	0x00007ee0
        /*0190*/ 	.word	0x00000007
        /*0194*/ 	.word	0x00000000
        /*0198*/ 	.short	0x010a
        /*019a*/ 	.byte	0x3f
	.zero		1


	//   ....[17]....
        /*019c*/ 	.word	0x00007f60
        /*01a0*/ 	.word	0x00000004
        /*01a4*/ 	.word	0x00000000
        /*01a8*/ 	.short	0x010a
        /*01aa*/ 	.byte	0x3f
	.zero		1


	//   ....[18]....
        /*01ac*/ 	.word	0x00007ff0
        /*01b0*/ 	.word	0x00000005
        /*01b4*/ 	.word	0x00000000
        /*01b8*/ 	.short	0x010a
        /*01ba*/ 	.byte	0x3f
	.zero		1


	//   ....[19]....
        /*01bc*/ 	.word	0x00008050
        /*01c0*/ 	.word	0x00000003
        /*01c4*/ 	.word	0x00000000
        /*01c8*/ 	.short	0x010a
        /*01ca*/ 	.byte	0x3f
	.zero		1


	//   ....[20]....
        /*01cc*/ 	.word	0x000080a0
        /*01d0*/ 	.word	0x00000005
        /*01d4*/ 	.word	0x00000000
        /*01d8*/ 	.short	0x010a
        /*01da*/ 	.byte	0x3f
	.zero		1


	//   ....[21]....
        /*01dc*/ 	.word	0x00008170
        /*01e0*/ 	.word	0x00000017
        /*01e4*/ 	.word	0x00000018
        /*01e8*/ 	.short	0x010a
        /*01ea*/ 	.byte	0x3f
	.zero		1


	//   ....[22]....
        /*01ec*/ 	.word	0x00008240
        /*01f0*/ 	.word	0x00000007
        /*01f4*/ 	.word	0x00000000
        /*01f8*/ 	.short	0x010a
        /*01fa*/ 	.byte	0x3f
	.zero		1


	//   ....[23]....
        /*01fc*/ 	.word	0x00008290
        /*0200*/ 	.word	0x00000004
        /*0204*/ 	.word	0x00000000
        /*0208*/ 	.short	0x010a
        /*020a*/ 	.byte	0x3f
	.zero		1


	//----- nvinfo : EIATTR_NUM_MBARRIERS
	.align		4
.L_35:
        /*020c*/ 	.byte	0x03, 0x38
        /*020e*/ 	.short	0x0008


	//----- nvinfo : EIATTR_EXIT_INSTR_OFFSETS
	.align		4
        /*0210*/ 	.byte	0x04, 0x1c
        /*0212*/ 	.short	(.L_37 - .L_36)


	//   ....[0]....
.L_36:
        /*0214*/ 	.word	0x00000940


	//   ....[1]....
        /*0218*/ 	.word	0x00001150


	//   ....[2]....
        /*021c*/ 	.word	0x00006ae0


	//   ....[3]....
        /*0220*/ 	.word	0x00007040


	//   ....[4]....
        /*0224*/ 	.word	0x00008040


	//----- nvinfo : EIATTR_MAX_THREADS
	.align		4
.L_37:
        /*0228*/ 	.byte	0x04, 0x05
        /*022a*/ 	.short	(.L_39 - .L_38)
.L_38:
        /*022c*/ 	.word	0x00000180
        /*0230*/ 	.word	0x00000001
        /*0234*/ 	.word	0x00000001


	//----- nvinfo : EIATTR_CRS_STACK_SIZE
	.align		4
.L_39:
        /*0238*/ 	.byte	0x04, 0x1e
        /*023a*/ 	.short	(.L_41 - .L_40)
.L_40:
        /*023c*/ 	.word	0x00000000


	//----- nvinfo : EIATTR_CBANK_PARAM_SIZE
	.align		4
.L_41:
        /*0240*/ 	.byte	0x03, 0x19
        /*0242*/ 	.short	0x0470


	//----- nvinfo : EIATTR_PARAM_CBANK
	.align		4
        /*0244*/ 	.byte	0x04, 0x0a
        /*0246*/ 	.short	(.L_43 - .L_42)
	.align		4
.L_42:
        /*0248*/ 	.word	index@(.nv.constant0._ZN7cutlass13device_kernelINS_4gemm6kernel13GemmUniversalIN4cute5tupleIJiiiiEEENS1_10collective13CollectiveMmaINS1_34MainloopSm90TmaGmmaWarpSpecializedILi3ENS5_IJNS4_1CILi1EEENSA_ILi4EEESB_EEENS1_35KernelTmaWarpSpecializedCooperativeEEENS5_IJNSA_ILi128EEESG_SG_EEENS_6half_tENS5_IJlSB_lEEESI_SJ_NS4_8TiledMMAINS4_8MMA_AtomIJNS4_4SM904GMMA26MMA_64x128x16_F32F16F16_SSILNSN_5MajorE0ELSP_0ELNSN_7ScaleInE1ELSQ_1EEEEEENS4_6LayoutINS5_IJNSA_ILi2EEESB_SB_EEENS5_IJSB_NSA_ILi0EEESW_EEEEENS5_IJNS4_10UnderscoreESZ_SZ_EEEEENS4_23SM90_TMA_LOAD_MULTICASTENS4_14ComposedLayoutINS4_7SwizzleILi3ELi4ELi3EEENS4_18smem_ptr_flag_bitsILi16EEENST_INS5_IJNSA_ILi8EEENSA_ILi64EEEEEENS5_IJS19_SB_EEEEEEEvNS4_8identityENS4_13SM90_TMA_LOADES1D_vS1E_EENS_8epilogue10collective6detail29Sm90TmaWarpSpecializedAdapterINS1I_15DefaultEpilogueISI_SJ_SJ_NS1H_6thread17LinearCombinationISI_Li1EffLNS1M_9ScaleType4KindE0ELNS_15FloatRoundStyleE2ESI_EENS1_15EpilogueDefaultEEEEEvvEEEEvNT_6ParamsE)
        /*024c*/ 	.short	0x0210
        /*024e*/ 	.short	0x0470


	//----- nvinfo : EIATTR_SW_WAR
	.align		4
.L_43:
        /*0250*/ 	.byte	0x04, 0x36
        /*0252*/ 	.short	(.L_45 - .L_44)
.L_44:
        /*0254*/ 	.word	0x00000008
.L_45:


//--------------------- .nv.callgraph             --------------------------
	.section	.nv.callgraph,"",@"SHT_CUDA_CALLGRAPH"
	.align	4
	.sectionentsize	8
	.align		4
        /*0000*/ 	.word	0x00000000
	.align		4
        /*0004*/ 	.word	0xffffffff
	.align		4
        /*0008*/ 	.word	index@(_ZN7cutlass13device_kernelINS_4gemm6kernel13GemmUniversalIN4cute5tupleIJiiiiEEENS1_10collective13CollectiveMmaINS1_34MainloopSm90TmaGmmaWarpSpecializedILi3ENS5_IJNS4_1CILi1EEENSA_ILi4EEESB_EEENS1_35KernelTmaWarpSpecializedCooperativeEEENS5_IJNSA_ILi128EEESG_SG_EEENS_6half_tENS5_IJlSB_lEEESI_SJ_NS4_8TiledMMAINS4_8MMA_AtomIJNS4_4SM904GMMA26MMA_64x128x16_F32F16F16_SSILNSN_5MajorE0ELSP_0ELNSN_7ScaleInE1ELSQ_1EEEEEENS4_6LayoutINS5_IJNSA_ILi2EEESB_SB_EEENS5_IJSB_NSA_ILi0EEESW_EEEEENS5_IJNS4_10UnderscoreESZ_SZ_EEEEENS4_23SM90_TMA_LOAD_MULTICASTENS4_14ComposedLayoutINS4_7SwizzleILi3ELi4ELi3EEENS4_18smem_ptr_flag_bitsILi16EEENST_INS5_IJNSA_ILi8EEENSA_ILi64EEEEEENS5_IJS19_SB_EEEEEEEvNS4_8identityENS4_13SM90_TMA_LOADES1D_vS1E_EENS_8epilogue10collective6detail29Sm90TmaWarpSpecializedAdapterINS1I_15DefaultEpilogueISI_SJ_SJ_NS1H_6thread17LinearCombinationISI_Li1EffLNS1M_9ScaleType4KindE0ELNS_15FloatRoundStyleE2ESI_EENS1_15EpilogueDefaultEEEEEvvEEEEvNT_6ParamsE)
	.align		4
        /*000c*/ 	.word	index@(__assertfail)
	.align		4
        /*0010*/ 	.word	0x00000000
	.align		4
        /*0014*/ 	.word	0xfffffffe
	.align		4
        /*0018*/ 	.word	0x00000000
	.align		4
        /*001c*/ 	.word	0xfffffffd
	.align		4
        /*0020*/ 	.word	0x00000000
	.align		4
        /*0024*/ 	.word	0xfffffffc


//--------------------- .nv.constant4             --------------------------
	.section	.nv.constant4,"a",@progbits
	.align	8
	.align		8
.nv.constant4:
        /*0000*/ 	.dword	__assertfail
	.align		8
        /*0008*/ 	.dword	__unnamed_1
	.align		8
        /*0010*/ 	.dword	_ZN40_INTERNAL_0400e435_4_k_cu_953f5cef_229744cuda3std3__45__cpo5beginE
	.align		8
        /*0018*/ 	.dword	_ZN40_INTERNAL_0400e435_4_k_cu_953f5cef_229744cuda3std3__45__cpo3endE
	.align		8
        /*0020*/ 	.dword	_ZN40_INTERNAL_0400e435_4_k_cu_953f5cef_229744cuda3std3__45__cpo6cbeginE
	.align		8
        /*0028*/ 	.dword	_ZN40_INTERNAL_0400e435_4_k_cu_953f5cef_229744cuda3std3__45__cpo4cendE
	.align		8
        /*0030*/ 	.dword	_ZN40_INTERNAL_0400e435_4_k_cu_953f5cef_229744cuda3std3__442_GLOBAL__N__0400e435_4_k_cu_953f5cef_229746ignoreE
	.align		8
        /*0038*/ 	.dword	_ZN40_INTERNAL_0400e435_4_k_cu_953f5cef_229744cuda3std3__419piecewise_constructE
	.align		8
        /*0040*/ 	.dword	_ZN40_INTERNAL_0400e435_4_k_cu_953f5cef_229744cuda3std3__48in_placeE
	.align		8
        /*0048*/ 	.dword	_ZN40_INTERNAL_0400e435_4_k_cu_953f5cef_229744cuda3std6ranges3__45__cpo4swapE
	.align		8
        /*0050*/ 	.dword	_ZN40_INTERNAL_0400e435_4_k_cu_953f5cef_229744cuda3std6ranges3__45__cpo9iter_moveE
	.align		8
        /*0058*/ 	.dword	_ZN40_INTERNAL_0400e435_4_k_cu_953f5cef_229744cute7productE
	.align		8
        /*0060*/ 	.dword	_ZN40_INTERNAL_0400e435_4_k_cu_953f5cef_229744cute1_E
	.align		8
        /*0068*/ 	.dword	$str$22
	.align		8
        /*0070*/ 	.dword	$str$23


//--------------------- .text._ZN7cutlass13device_kernelINS_4gemm6kernel13GemmUniversalIN4cute5tupleIJiiiiEEENS1_10collective13CollectiveMmaINS1_34MainloopSm90TmaGmmaWarpSpecializedILi3ENS5_IJNS4_1CILi1EEENSA_ILi4EEESB_EEENS1_35KernelTmaWarpSpecializedCooperativeEEENS5_IJNSA_ILi128EEESG_SG_EEENS_6half_tENS5_IJlSB_lEEESI_SJ_NS4_8TiledMMAINS4_8MMA_AtomIJNS4_4SM904GMMA26MMA_64x128x16_F32F16F16_SSILNSN_5MajorE0ELSP_0ELNSN_7ScaleInE1ELSQ_1EEEEEENS4_6LayoutINS5_IJNSA_ILi2EEESB_SB_EEENS5_IJSB_NSA_ILi0EEESW_EEEEENS5_IJNS4_10UnderscoreESZ_SZ_EEEEENS4_23SM90_TMA_LOAD_MULTICASTENS4_14ComposedLayoutINS4_7SwizzleILi3ELi4ELi3EEENS4_18smem_ptr_flag_bitsILi16EEENST_INS5_IJNSA_ILi8EEENSA_ILi64EEEEEENS5_IJS19_SB_EEEEEEEvNS4_8identityENS4_13SM90_TMA_LOADES1D_vS1E_EENS_8epilogue10collective6detail29Sm90TmaWarpSpecializedAdapterINS1I_15DefaultEpilogueISI_SJ_SJ_NS1H_6thread17LinearCombinationISI_Li1EffLNS1M_9ScaleType4KindE0ELNS_15FloatRoundStyleE2ESI_EENS1_15EpilogueDefaultEEEEEvvEEEEvNT_6ParamsE --------------------------
	.section	.text._ZN7cutlass13device_kernelINS_4gemm6kernel13GemmUniversalIN4cute5tupleIJiiiiEEENS1_10collective13CollectiveMmaINS1_34MainloopSm90TmaGmmaWarpSpecializedILi3ENS5_IJNS4_1CILi1EEENSA_ILi4EEESB_EEENS1_35KernelTmaWarpSpecializedCooperativeEEENS5_IJNSA_ILi128EEESG_SG_EEENS_6half_tENS5_IJlSB_lEEESI_SJ_NS4_8TiledMMAINS4_8MMA_AtomIJNS4_4SM904GMMA26MMA_64x128x16_F32F16F16_SSILNSN_5MajorE0ELSP_0ELNSN_7ScaleInE1ELSQ_1EEEEEENS4_6LayoutINS5_IJNSA_ILi2EEESB_SB_EEENS5_IJSB_NSA_ILi0EEESW_EEEEENS5_IJNS4_10UnderscoreESZ_SZ_EEEEENS4_23SM90_TMA_LOAD_MULTICASTENS4_14ComposedLayoutINS4_7SwizzleILi3ELi4ELi3EEENS4_18smem_ptr_flag_bitsILi16EEENST_INS5_IJNSA_ILi8EEENSA_ILi64EEEEEENS5_IJS19_SB_EEEEEEEvNS4_8identityENS4_13SM90_TMA_LOADES1D_vS1E_EENS_8epilogue10collective6detail29Sm90TmaWarpSpecializedAdapterINS1I_15DefaultEpilogueISI_SJ_SJ_NS1H_6thread17LinearCombinationISI_Li1EffLNS1M_9ScaleType4KindE0ELNS_15FloatRoundStyleE2ESI_EENS1_15EpilogueDefaultEEEEEvvEEEEvNT_6ParamsE,"ax",@progbits
	.align	128
.text._ZN7cutlass13device_kernelINS_4gemm6kernel13GemmUniversalIN4cute5tupleIJiiiiEEENS1_10collective13CollectiveMmaINS1_34MainloopSm90TmaGmmaWarpSpecializedILi3ENS5_IJNS4_1CILi1EEENSA_ILi4EEESB_EEENS1_35KernelTmaWarpSpecializedCooperativeEEENS5_IJNSA_ILi128EEESG_SG_EEENS_6half_tENS5_IJlSB_lEEESI_SJ_NS4_8TiledMMAINS4_8MMA_AtomIJNS4_4SM904GMMA26MMA_64x128x16_F32F16F16_SSILNSN_5MajorE0ELSP_0ELNSN_7ScaleInE1ELSQ_1EEEEEENS4_6LayoutINS5_IJNSA_ILi2EEESB_SB_EEENS5_IJSB_NSA_ILi0EEESW_EEEEENS5_IJNS4_10UnderscoreESZ_SZ_EEEEENS4_23SM90_TMA_LOAD_MULTICASTENS4_14ComposedLayoutINS4_7SwizzleILi3ELi4ELi3EEENS4_18smem_ptr_flag_bitsILi16EEENST_INS5_IJNSA_ILi8EEENSA_ILi64EEEEEENS5_IJS19_SB_EEEEEEEvNS4_8identityENS4_13SM90_TMA_LOADES1D_vS1E_EENS_8epilogue10collective6detail29Sm90TmaWarpSpecializedAdapterINS1I_15DefaultEpilogueISI_SJ_SJ_NS1H_6thread17LinearCombinationISI_Li1EffLNS1M_9ScaleType4KindE0ELNS_15FloatRoundStyleE2ESI_EENS1_15EpilogueDefaultEEEEEvvEEEEvNT_6ParamsE:
        .type           _ZN7cutlass13device_kernelINS_4gemm6kernel13GemmUniversalIN4cute5tupleIJiiiiEEENS1_10collective13CollectiveMmaINS1_34MainloopSm90TmaGmmaWarpSpecializedILi3ENS5_IJNS4_1CILi1EEENSA_ILi4EEESB_EEENS1_35KernelTmaWarpSpecializedCooperativeEEENS5_IJNSA_ILi128EEESG_SG_EEENS_6half_tENS5_IJlSB_lEEESI_SJ_NS4_8TiledMMAINS4_8MMA_AtomIJNS4_4SM904GMMA26MMA_64x128x16_F32F16F16_SSILNSN_5MajorE0ELSP_0ELNSN_7ScaleInE1ELSQ_1EEEEEENS4_6LayoutINS5_IJNSA_ILi2EEESB_SB_EEENS5_IJSB_NSA_ILi0EEESW_EEEEENS5_IJNS4_10UnderscoreESZ_SZ_EEEEENS4_23SM90_TMA_LOAD_MULTICASTENS4_14ComposedLayoutINS4_7SwizzleILi3ELi4ELi3EEENS4_18smem_ptr_flag_bitsILi16EEENST_INS5_IJNSA_ILi8EEENSA_ILi64EEEEEENS5_IJS19_SB_EEEEEEEvNS4_8identityENS4_13SM90_TMA_LOADES1D_vS1E_EENS_8epilogue10collective6detail29Sm90TmaWarpSpecializedAdapterINS1I_15DefaultEpilogueISI_SJ_SJ_NS1H_6thread17LinearCombinationISI_Li1EffLNS1M_9ScaleType4KindE0ELNS_15FloatRoundStyleE2ESI_EENS1_15EpilogueDefaultEEEEEvvEEEEvNT_6ParamsE,@function
        .size           _ZN7cutlass13device_kernelINS_4gemm6kernel13GemmUniversalIN4cute5tupleIJiiiiEEENS1_10collective13CollectiveMmaINS1_34MainloopSm90TmaGmmaWarpSpecializedILi3ENS5_IJNS4_1CILi1EEENSA_ILi4EEESB_EEENS1_35KernelTmaWarpSpecializedCooperativeEEENS5_IJNSA_ILi128EEESG_SG_EEENS_6half_tENS5_IJlSB_lEEESI_SJ_NS4_8TiledMMAINS4_8MMA_AtomIJNS4_4SM904GMMA26MMA_64x128x16_F32F16F16_SSILNSN_5MajorE0ELSP_0ELNSN_7ScaleInE1ELSQ_1EEEEEENS4_6LayoutINS5_IJNSA_ILi2EEESB_SB_EEENS5_IJSB_NSA_ILi0EEESW_EEEEENS5_IJNS4_10UnderscoreESZ_SZ_EEEEENS4_23SM90_TMA_LOAD_MULTICASTENS4_14ComposedLayoutINS4_7SwizzleILi3ELi4ELi3EEENS4_18smem_ptr_flag_bitsILi16EEENST_INS5_IJNSA_ILi8EEENSA_ILi64EEEEEENS5_IJS19_SB_EEEEEEEvNS4_8identityENS4_13SM90_TMA_LOADES1D_vS1E_EENS_8epilogue10collective6detail29Sm90TmaWarpSpecializedAdapterINS1I_15DefaultEpilogueISI_SJ_SJ_NS1H_6thread17LinearCombinationISI_Li1EffLNS1M_9ScaleType4KindE0ELNS_15FloatRoundStyleE2ESI_EENS1_15EpilogueDefaultEEEEEvvEEEEvNT_6ParamsE,(.L_x_195 - _ZN7cutlass13device_kernelINS_4gemm6kernel13GemmUniversalIN4cute5tupleIJiiiiEEENS1_10collective13CollectiveMmaINS1_34MainloopSm90TmaGmmaWarpSpecializedILi3ENS5_IJNS4_1CILi1EEENSA_ILi4EEESB_EEENS1_35KernelTmaWarpSpecializedCooperativeEEENS5_IJNSA_ILi128EEESG_SG_EEENS_6half_tENS5_IJlSB_lEEESI_SJ_NS4_8TiledMMAINS4_8MMA_AtomIJNS4_4SM904GMMA26MMA_64x128x16_F32F16F16_SSILNSN_5MajorE0ELSP_0ELNSN_7ScaleInE1ELSQ_1EEEEEENS4_6LayoutINS5_IJNSA_ILi2EEESB_SB_EEENS5_IJSB_NSA_ILi0EEESW_EEEEENS5_IJNS4_10UnderscoreESZ_SZ_EEEEENS4_23SM90_TMA_LOAD_MULTICASTENS4_14ComposedLayoutINS4_7SwizzleILi3ELi4ELi3EEENS4_18smem_ptr_flag_bitsILi16EEENST_INS5_IJNSA_ILi8EEENSA_ILi64EEEEEENS5_IJS19_SB_EEEEEEEvNS4_8identityENS4_13SM90_TMA_LOADES1D_vS1E_EENS_8epilogue10collective6detail29Sm90TmaWarpSpecializedAdapterINS1I_15DefaultEpilogueISI_SJ_SJ_NS1H_6thread17LinearCombinationISI_Li1EffLNS1M_9ScaleType4KindE0ELNS_15FloatRoundStyleE2ESI_EENS1_15EpilogueDefaultEEEEEvvEEEEvNT_6ParamsE)
        .other          _ZN7cutlass13device_kernelINS_4gemm6kernel13GemmUniversalIN4cute5tupleIJiiiiEEENS1_10collective13CollectiveMmaINS1_34MainloopSm90TmaGmmaWarpSpecializedILi3ENS5_IJNS4_1CILi1EEENSA_ILi4EEESB_EEENS1_35KernelTmaWarpSpecializedCooperativeEEENS5_IJNSA_ILi128EEESG_SG_EEENS_6half_tENS5_IJlSB_lEEESI_SJ_NS4_8TiledMMAINS4_8MMA_AtomIJNS4_4SM904GMMA26MMA_64x128x16_F32F16F16_SSILNSN_5MajorE0ELSP_0ELNSN_7ScaleInE1ELSQ_1EEEEEENS4_6LayoutINS5_IJNSA_ILi2EEESB_SB_EEENS5_IJSB_NSA_ILi0EEESW_EEEEENS5_IJNS4_10UnderscoreESZ_SZ_EEEEENS4_23SM90_TMA_LOAD_MULTICASTENS4_14ComposedLayoutINS4_7SwizzleILi3ELi4ELi3EEENS4_18smem_ptr_flag_bitsILi16EEENST_INS5_IJNSA_ILi8EEENSA_ILi64EEEEEENS5_IJS19_SB_EEEEEEEvNS4_8identityENS4_13SM90_TMA_LOADES1D_vS1E_EENS_8epilogue10collective6detail29Sm90TmaWarpSpecializedAdapterINS1I_15DefaultEpilogueISI_SJ_SJ_NS1H_6thread17LinearCombinationISI_Li1EffLNS1M_9ScaleType4KindE0ELNS_15FloatRoundStyleE2ESI_EENS1_15EpilogueDefaultEEEEEvvEEEEvNT_6ParamsE,@"STO_CUDA_ENTRY STV_DEFAULT"
_ZN7cutlass13device_kernelINS_4gemm6kernel13GemmUniversalIN4cute5tupleIJiiiiEEENS1_10collective13CollectiveMmaINS1_34MainloopSm90TmaGmmaWarpSpecializedILi3ENS5_IJNS4_1CILi1EEENSA_ILi4EEESB_EEENS1_35KernelTmaWarpSpecializedCooperativeEEENS5_IJNSA_ILi128EEESG_SG_EEENS_6half_tENS5_IJlSB_lEEESI_SJ_NS4_8TiledMMAINS4_8MMA_AtomIJNS4_4SM904GMMA26MMA_64x128x16_F32F16F16_SSILNSN_5MajorE0ELSP_0ELNSN_7ScaleInE1ELSQ_1EEEEEENS4_6LayoutINS5_IJNSA_ILi2EEESB_SB_EEENS5_IJSB_NSA_ILi0EEESW_EEEEENS5_IJNS4_10UnderscoreESZ_SZ_EEEEENS4_23SM90_TMA_LOAD_MULTICASTENS4_14ComposedLayoutINS4_7SwizzleILi3ELi4ELi3EEENS4_18smem_ptr_flag_bitsILi16EEENST_INS5_IJNSA_ILi8EEENSA_ILi64EEEEEENS5_IJS19_SB_EEEEEEEvNS4_8identityENS4_13SM90_TMA_LOADES1D_vS1E_EENS_8epilogue10collective6detail29Sm90TmaWarpSpecializedAdapterINS1I_15DefaultEpilogueISI_SJ_SJ_NS1H_6thread17LinearCombinationISI_Li1EffLNS1M_9ScaleType4KindE0ELNS_15FloatRoundStyleE2ESI_EENS1_15EpilogueDefaultEEEEEvvEEEEvNT_6ParamsE:
[----:B------:R-:W0:Y:S01]  /*0000*/  LDC R1, c[0x0][0x28] ;  /* 0x00000a00ff017b82 */ /* 0x000e220000000800 */
[----:B------:R-:W1:Y:S01]  /*0010*/  S2R R94, SR_TID.X ;  /* 0x00000000005e7919 */ /* 0x000e620000002100 */
[----:B------:R-:W-:Y:S01]  /*0020*/  ELECT P0, URZ, PT ;  /* 0x00000000003f782f */ /* 0x000fe20003800000 */
[----:B------:R-:W-:Y:S01]  /*0030*/  BSSY B0, `(.L_x_0) ;  /* 0x000000f000007945 */ /* 0x000fe20003800000 */
[--C-:B-1----:R-:W-:Y:S02]  /*0040*/  SHF.R.U32.HI R0, RZ, 0x5, R94.reuse ;  /* 0x00000005ff007819 */ /* 0x102fe4000001165e */
[----:B------:R-:W-:-:S03]  /*0050*/  SHF.R.U32.HI R6, RZ, 0x7, R94 ;  /* 0x00000007ff067819 */ /* 0x000fc6000001165e */
[----:B------:R-:W1:Y:S04]  /*0060*/  SHFL.IDX PT, R3, R0, RZ, 0x1f ;  /* 0x00001fff00037589 */ /* 0x000e6800000e0000 */
[----:B------:R2:W3:Y:S01]  /*0070*/  SHFL.IDX PT, R2, R6, RZ, 0x1f ;  /* 0x00001fff06027589 */ /* 0x0004e200000e0000 */
[----:B-1----:R-:W-:-:S13]  /*0080*/  ISETP.NE.OR P0, PT, R3, RZ, !P0 ;  /* 0x000000ff0300720c */ /* 0x002fda0004705670 */
[----:B0-23--:R-:W-:Y:S05]  /*0090*/  @P0 BRA `(.L_x_1) ;  /* 0x0000000000200947 */ /* 0x00dfea0003800000 */
[----:B------:R-:W-:Y:S02]  /*00a0*/  ULDC.64 UR4, c[0x0][0x198] ;  /* 0x0000660000047ab9 */ /* 0x000fe40000000a00 */
[----:B------:R-:W-:Y:S02]  /*00b0*/  UIADD3 UR6, UP0, UR4, 0xf0, URZ ;  /* 0x000000f004067890 */ /* 0x000fe4000ff1e03f */
[----:B------:R-:W-:Y:S02]  /*00c0*/  UIADD3 UR4, UP1, UR4, 0x1f0, URZ ;  /* 0x000001f004047890 */ /* 0x000fe4000ff3e03f */
[----:B------:R-:W-:Y:S02]  /*00d0*/  UIADD3.X UR7, URZ, UR5, URZ, UP0, !UPT ;  /* 0x000000053f077290 */ /* 0x000fe400087fe43f */
[----:B------:R-:W-:-:S07]  /*00e0*/  UIADD3.X UR5, URZ, UR5, URZ, UP1, !UPT ;  /* 0x000000053f057290 */ /* 0x000fce0008ffe43f */
[----:B------:R0:W-:Y:S02]  /*00f0*/  UTMACCTL.PF [UR6] ;  /* 0x00000000060079b9 */ /* 0x0001e40008040000 */
[----:B------:R0:W-:Y:S02]  /*0100*/  UTMACCTL.PF [UR4] ;  /* 0x00000000040079b9 */ /* 0x0001e40008040000 */
[----:B0-----:R-:W-:Y:S01]  /*0110*/  NOP ;  /* 0x0000000000007918 */ /* 0x001fe20000000000 */
.L_x_1:
[----:B------:R-:W-:Y:S05]  /*0120*/  BSYNC B0 ;  /* 0x0000000000007941 */ /* 0x000fea0003800000 */
.L_x_0:
[----:B------:R-:W0:Y:S02]  /*0130*/  SHFL.IDX PT, R5, R0, RZ, 0x1f ;  /* 0x00001fff00057589 */ /* 0x000e2400000e0000 */
[----:B0-----:R-:W-:-:S13]  /*0140*/  ISETP.NE.AND P0, PT, R5, RZ, PT ;  /* 0x000000ff0500720c */ /* 0x001fda0003f05270 */
[----:B------:R-:W-:Y:S05]  /*0150*/  @P0 BRA `(.L_x_2) ;  /* 0x0000000000500947 */ /* 0x000fea0003800000 */
[----:B------:R-:W0:Y:S01]  /*0160*/  S2UR UR8, SR_CgaCtaId ;  /* 0x00000000000879c3 */ /* 0x000e220000008800 */
[----:B------:R-:W-:Y:S01]  /*0170*/  UMOV UR4, 0x400 ;  /* 0x0000040000047882 */ /* 0x000fe20000000000 */
[----:B------:R-:W-:Y:S01]  /*0180*/  UMOV UR5, 0x1 ;  /* 0x0000000100057882 */ /* 0x000fe20000000000 */
[----:B------:R-:W-:Y:S01]  /*0190*/  UMOV UR6, 0x8 ;  /* 0x0000000800067882 */ /* 0x000fe20000000000 */
[----:B------:R-:W-:Y:S01]  /*01a0*/  ELECT P0, URZ, PT ;  /* 0x00000000003f782f */ /* 0x000fe20003800000 */
[----:B------:R-:W-:-:S04]  /*01b0*/  UIADD3 UR6, -UR6, 0x100000, URZ ;  /* 0x0010000006067890 */ /* 0x000fc8000fffe13f */
[----:B------:R-:W-:Y:S02]  /*01c0*/  USHF.L.U32 UR7, UR6, 0xb, URZ ;  /* 0x0000000b06077899 */ /* 0x000fe4000800063f */
[----:B------:R-:W-:Y:S02]  /*01d0*/  USHF.L.U32 UR6, UR6, 0x1, URZ ;  /* 0x0000000106067899 */ /* 0x000fe4000800063f */
[----:B0-----:R-:W-:Y:S02]  /*01e0*/  ULEA UR8, UR8, UR4, 0x18 ;  /* 0x0000000408087291 */ /* 0x001fe4000f8ec03f */
[----:B------:R-:W-:-:S04]  /*01f0*/  UIADD3 UR4, -UR5, 0x100000, URZ ;  /* 0x0010000005047890 */ /* 0x000fc8000fffe13f */
[----:B------:R-:W-:Y:S02]  /*0200*/  USHF.L.U32 UR5, UR4, 0xb, URZ ;  /* 0x0000000b04057899 */ /* 0x000fe4000800063f */
[----:B------:R-:W-:Y:S01]  /*0210*/  USHF.L.U32 UR4, UR4, 0x1, URZ ;  /* 0x0000000104047899 */ /* 0x000fe2000800063f */
[----:B------:R-:W0:Y:S11]  /*0220*/  FENCE.VIEW.ASYNC.S ;  /* 0x00000000000073c6 */ /* 0x000e360000000000 */
[----:B0-----:R0:W1:Y:S01]  /*0230*/  SYNCS.EXCH.64 URZ, [UR8], UR4 ;  /* 0x00000004083f75b2 */ /* 0x0010620008000100 */
[----:B------:R0:W2:Y:S01]  /*0240*/  SYNCS.EXCH.64 URZ, [UR8+0x18], UR6 ;  /* 0x00001806083f75b2 */ /* 0x0000a20008000100 */
[----:B------:R0:W3:Y:S01]  /*0250*/  SYNCS.EXCH.64 URZ, [UR8+0x8], UR4 ;  /* 0x00000804083f75b2 */ /* 0x0000e20008000100 */
[----:B------:R0:W4:Y:S01]  /*0260*/  SYNCS.EXCH.64 URZ, [UR8+0x20], UR6 ;  /* 0x00002006083f75b2 */ /* 0x0001220008000100 */
[----:B------:R0:W0:Y:S01]  /*0270*/  SYNCS.EXCH.64 URZ, [UR8+0x10], UR4 ;  /* 0x00001004083f75b2 */ /* 0x0000220008000100 */
[----:B------:R0:W0:Y:S01]  /*0280*/  SYNCS.EXCH.64 URZ, [UR8+0x28], UR6 ;  /* 0x00002806083f75b2 */ /* 0x0000220008000100 */
[----:B------:R-:W-:Y:S01]  /*0290*/  NOP ;  /* 0x0000000000007918 */ /* 0x000fe20000000000 */
.L_x_2:
[----:B------:R-:W-:Y:S01]  /*02a0*/  SHF.R.S32.HI R7, RZ, 0x1f, R94 ;  /* 0x0000001fff077819 */ /* 0x000fe2000001145e */
[----:B------:R-:W5:Y:S01]  /*02b0*/  SHFL.IDX PT, R0, R0, RZ, 0x1f ;  /* 0x00001fff00007589 */ /* 0x000f6200000e0000 */
[----:B0-----:R-:W0:Y:S01]  /*02c0*/  S2UR UR8, SR_CTAID.X ;  /* 0x00000000000879c3 */ /* 0x001e220000002500 */
[----:B------:R-:W-:Y:S02]  /*02d0*/  ELECT P0, URZ, PT ;  /* 0x00000000003f782f */ /* 0x000fe40003800000 */
[----:B------:R-:W-:Y:S01]  /*02e0*/  LEA.HI R7, R7, R94, RZ, 0x7 ;  /* 0x0000005e07077211 */ /* 0x000fe200078f38ff */
[----:B------:R-:W1:Y:S01]  /*02f0*/  S2R R4, SR_CTAID.Y ;  /* 0x0000000000047919 */ /* 0x000e620000002600 */
[----:B------:R-:W-:Y:S01]  /*0300*/  ULDC UR4, c[0x0][0x154] ;  /* 0x0000550000047ab9 */ /* 0x000fe20000000800 */
[----:B------:R-:W-:Y:S01]  /*0310*/  NOP ;  /* 0x0000000000007918 */ /* 0x000fe20000000000 */
[----:B------:R-:W-:Y:S01]  /*0320*/  LOP3.LUT R7, R7, 0xffffff80, RZ, 0xc0, !PT ;  /* 0xffffff8007077812 */ /* 0x000fe200078ec0ff */
[----:B------:R-:W-:Y:S01]  /*0330*/  NOP ;  /* 0x0000000000007918 */ /* 0x000fe20000000000 */
[----:B------:R-:W2:Y:S03]  /*0340*/  LDC R14, c[0x0][0x140] ;  /* 0x00005000ff0e7b82 */ /* 0x000ea60000000800 */
[----:B------:R-:W-:-:S05]  /*0350*/  IMAD.IADD R7, R94, 0x1, -R7 ;  /* 0x000000015e077824 */ /* 0x000fca00078e0a07 */
[----:B------:R-:W-:Y:S01]  /*0360*/  SHF.R.S32.HI R8, RZ, 0x1f, R7 ;  /* 0x0000001fff087819 */ /* 0x000fe20000011407 */
[----:B------:R-:W3:Y:S01]  /*0370*/  LDC R12, c[0x0][0x144] ;  /* 0x00005100ff0c7b82 */ /* 0x000ee20000000800 */
[----:B------:R-:W-:Y:S02]  /*0380*/  LOP3.LUT P2, RZ, R7, 0x7, RZ, 0xc0, !PT ;  /* 0x0000000707ff7812 */ /* 0x000fe4000784c0ff */
[----:B------:R-:W-:Y:S02]  /*0390*/  LEA.HI R8, R8, R7, RZ, 0x3 ;  /* 0x0000000708087211 */ /* 0x000fe400078f18ff */
[----:B-----5:R-:W-:Y:S02]  /*03a0*/  ISETP.NE.OR P0, PT, R0, RZ, !P0 ;  /* 0x000000ff0000720c */ /* 0x020fe40004705670 */
[--C-:B------:R-:W-:Y:S02]  /*03b0*/  SHF.R.S32.HI R0, RZ, 0x3, R8.reuse ;  /* 0x00000003ff007819 */ /* 0x100fe40000011408 */
[----:B------:R-:W-:-:S02]  /*03c0*/  SHF.R.S32.HI R9, RZ, 0x1f, R8 ;  /* 0x0000001fff097819 */ /* 0x000fc40000011408 */
[----:B------:R-:W-:Y:S02]  /*03d0*/  SHF.R.S32.HI R8, RZ, 0x1f, R5 ;  /* 0x0000001fff087819 */ /* 0x000fe40000011405 */
[----:B------:R-:W-:Y:S02]  /*03e0*/  LEA.HI R9, R9, R0, RZ, 0x2 ;  /* 0x0000000009097211 */ /* 0x000fe400078f10ff */
[----:B------:R-:W-:Y:S02]  /*03f0*/  LEA.HI R8, R8, R5, RZ, 0x2 ;  /* 0x0000000508087211 */ /* 0x000fe400078f10ff */
[----:B-1----:R-:W-:Y:S01]  /*0400*/  I2FP.F32.U32 R11, R4 ;  /* 0x00000004000b7245 */ /* 0x002fe20000201000 */
[----:B------:R-:W-:Y:S01]  /*0410*/  VOTEU.ALL UP0, P0 ;  /* 0x00000000003f7886 */ /* 0x000fe20000000000 */
[----:B------:R-:W-:Y:S01]  /*0420*/  LOP3.LUT R10, R8, 0x3ffffffc, RZ, 0xc0, !PT ;  /* 0x3ffffffc080a7812 */ /* 0x000fe200078ec0ff */
[----:B------:R-:W-:Y:S01]  /*0430*/  VOTEU.ALL UP1, P0 ;  /* 0x00000000003f7886 */ /* 0x000fe20000020000 */
[----:B------:R-:W-:Y:S01]  /*0440*/  LOP3.LUT R9, R9, 0xfffffffc, RZ, 0xc0, !PT ;  /* 0xfffffffc09097812 */ /* 0x000fe200078ec0ff */
[----:B------:R-:W-:Y:S01]  /*0450*/  FMUL R13, R11, UR4 ;  /* 0x000000040b0d7c20 */ /* 0x000fe20008400000 */
[----:B------:R-:W1:Y:S01]  /*0460*/  @!UP0 S2UR UR7, SR_CgaCtaId ;  /* 0x00000000000789c3 */ /* 0x000e620000008800 */
[----:B------:R-:W-:Y:S01]  /*0470*/  IMAD.IADD R11, R5, 0x1, -R10 ;  /* 0x00000001050b7824 */ /* 0x000fe200078e0a0a */
[----:B0-----:R-:W-:Y:S01]  /*0480*/  I2FP.F32.U32 R10, UR8 ;  /* 0x00000008000a7c45 */ /* 0x001fe20008201000 */
[----:B------:R-:W-:Y:S01]  /*0490*/  IMAD.IADD R8, R0, 0x1, -R9 ;  /* 0x0000000100087824 */ /* 0x000fe200078e0a09 */
[----:B------:R-:W-:Y:S01]  /*04a0*/  ULDC UR4, c[0x0][0x150] ;  /* 0x0000540000047ab9 */ /* 0x000fe20000000800 */
[----:B------:R-:W0:Y:S01]  /*04b0*/  F2I.U32.TRUNC.NTZ R13, R13 ;  /* 0x0000000d000d7305 */ /* 0x000e22000020f000 */
[----:B------:R-:W-:Y:S01]  /*04c0*/  SHF.R.S32.HI R0, RZ, 0x1f, R3 ;  /* 0x0000001fff007819 */ /* 0x000fe20000011403 */
[----:B------:R-:W-:Y:S01]  /*04d0*/  FMUL R10, R10, UR4 ;  /* 0x000000040a0a7c20 */ /* 0x000fe20008400000 */
[----:B------:R-:W5:Y:S01]  /*04e0*/  LDC R9, c[0x0][0x148] ;  /* 0x00005200ff097b82 */ /* 0x000f620000000800 */
[----:B------:R-:W-:Y:S01]  /*04f0*/  IMAD R8, R11, 0x4, R8 ;  /* 0x000000040b087824 */ /* 0x000fe200078e0208 */
[----:B------:R-:W-:Y:S01]  /*0500*/  LEA.HI R0, R0, R3, RZ, 0x2 ;  /* 0x0000000300007211 */ /* 0x000fe200078f10ff */
[----:B------:R-:W-:Y:S01]  /*0510*/  UMOV UR4, 0x20 ;  /* 0x0000002000047882 */ /* 0x000fe20000000000 */
[----:B------:R-:W-:Y:S01]  /*0520*/  @!UP0 UMOV UR6, 0x400 ;  /* 0x0000040000068882 */ /* 0x000fe20000000000 */
[----:B------:R-:W4:Y:S01]  /*0530*/  F2I.U32.TRUNC.NTZ R10, R10 ;  /* 0x0000000a000a7305 */ /* 0x000f22000020f000 */
[----:B------:R-:W-:Y:S01]  /*0540*/  LOP3.LUT R0, R0, 0xfffffffc, RZ, 0xc0, !PT ;  /* 0xfffffffc00007812 */ /* 0x000fe200078ec0ff */
[----:B------:R-:W-:Y:S01]  /*0550*/  IMAD.SHL.U32 R19, R8, 0x4, RZ ;  /* 0x0000000408137824 */ /* 0x000fe200078e00ff */
[----:B------:R-:W-:-:S04]  /*0560*/  @!UP0 UIADD3 UR4, -UR4, 0x100000, URZ ;  /* 0x0010000004048890 */ /* 0x000fc8000fffe13f */
[----:B------:R-:W-:Y:S02]  /*0570*/  @!UP0 USHF.L.U32 UR5, UR4, 0xb, URZ ;  /* 0x0000000b04058899 */ /* 0x000fe4000800063f */
[----:B------:R-:W-:Y:S01]  /*0580*/  @!UP0 USHF.L.U32 UR4, UR4, 0x1, URZ ;  /* 0x0000000104048899 */ /* 0x000fe2000800063f */
[----:B--2---:R-:W-:Y:S01]  /*0590*/  ISETP.EQ.U32.AND P3, PT, R14, 0x1, PT ;  /* 0x000000010e00780c */ /* 0x004fe20003f62070 */
[----:B------:R-:W-:Y:S01]  /*05a0*/  IMAD.IADD R3, R3, 0x1, -R0 ;  /* 0x0000000103037824 */ /* 0x000fe200078e0a00 */
[----:B------:R-:W-:Y:S01]  /*05b0*/  LOP3.LUT R19, R8, 0xc, R19, 0x78, !PT ;  /* 0x0000000c08137812 */ /* 0x000fe200078e7813 */
[----:B0-----:R-:W-:Y:S02]  /*05c0*/  IMAD.MOV R20, RZ, RZ, -R13 ;  /* 0x000000ffff147224 */ /* 0x001fe400078e0a0d */
[----:B------:R-:W-:Y:S01]  /*05d0*/  VIADD R8, R2, 0xffffffff ;  /* 0xffffffff02087836 */ /* 0x000fe20000000000 */
[----:B-1----:R-:W-:Y:S01]  /*05e0*/  @!UP0 ULEA UR6, UR7, UR6, 0x18 ;  /* 0x0000000607068291 */ /* 0x002fe2000f8ec03f */
[----:B------:R-:W-:Y:S01]  /*05f0*/  ISETP.NE.AND P1, PT, R3, 0x3, PT ;  /* 0x000000030300780c */ /* 0x000fe20003f25270 */
[----:B------:R-:W-:Y:S01]  /*0600*/  VOTEU.ALL UP0, P0 ;  /* 0x00000000003f7886 */ /* 0x000fe20000000000 */
[----:B------:R-:W-:Y:S01]  /*0610*/  ISETP.LT.U32.AND P0, PT, R19, 0x4, !P2 ;  /* 0x000000041300780c */ /* 0x000fe20005701070 */
[----:B----4-:R-:W-:Y:S01]  /*0620*/  IMAD.MOV R7, RZ, RZ, -R10 ;  /* 0x000000ffff077224 */ /* 0x010fe200078e0a0a */
[----:B------:R-:W-:-:S02]  /*0630*/  ISETP.EQ.OR P1, PT, R3, RZ, !P1 ;  /* 0x000000ff0300720c */ /* 0x000fc40004f22670 */
[----:B------:R-:W-:Y:S01]  /*0640*/  ISETP.GE.U32.AND P5, PT, R8, 0x2, PT ;  /* 0x000000020800780c */ /* 0x000fe20003fa6070 */
[----:B-----5:R-:W-:Y:S01]  /*0650*/  IMAD R0, R9, R20, R4 ;  /* 0x0000001409007224 */ /* 0x020fe200078e0204 */
[----:B------:R-:W-:Y:S01]  /*0660*/  ISETP.EQ.AND P1, PT, R2, RZ, P1 ;  /* 0x000000ff0200720c */ /* 0x000fe20000f22270 */
[----:B---3--:R-:W-:Y:S01]  /*0670*/  IMAD R7, R12, R7, UR8 ;  /* 0x000000080c077e24 */ /* 0x008fe2000f8e0207 */
[----:B------:R-:W-:Y:S01]  /*0680*/  ISETP.NE.AND P2, PT, R2, RZ, PT ;  /* 0x000000ff0200720c */ /* 0x000fe20003f45270 */
[----:B------:R-:W0:Y:S02]  /*0690*/  FENCE.VIEW.ASYNC.S ;  /* 0x00000000000073c6 */ /* 0x000e240000000000 */
[----:B0-----:R0:W1:Y:S01]  /*06a0*/  @!UP0 SYNCS.EXCH.64 URZ, [UR6+0x40], UR4 ;  /* 0x00004004063f85b2 */ /* 0x0010620008000100 */
[----:B------:R-:W-:Y:S02]  /*06b0*/  ISETP.NE.AND P4, PT, R0, R19, PT ;  /* 0x000000130000720c */ /* 0x000fe40003f85270 */
[----:B------:R-:W-:-:S02]  /*06c0*/  SEL R18, RZ, 0x1, !P1 ;  /* 0x00000001ff127807 */ /* 0x000fc40004800000 */
[----:B------:R-:W-:Y:S02]  /*06d0*/  ISETP.EQ.OR P4, PT, R7, RZ, !P4 ;  /* 0x000000ff0700720c */ /* 0x000fe40006782670 */
[----:B------:R-:W-:Y:S02]  /*06e0*/  LOP3.LUT R0, R94, 0x7f, RZ, 0xc0, !PT ;  /* 0x0000007f5e007812 */ /* 0x000fe400078ec0ff */
[----:B------:R-:W-:Y:S02]  /*06f0*/  PLOP3.LUT P0, PT, P0, P4, PT, 0x80, 0x0 ;  /* 0x000000000000781c */ /* 0x000fe40000709070 */
[----:B------:R-:W-:Y:S02]  /*0700*/  SEL R18, R18, 0x2, P5 ;  /* 0x0000000212127807 */ /* 0x000fe40002800000 */
[----:B------:R-:W-:Y:S01]  /*0710*/  P2R R102, PR, RZ, 0x1 ;  /* 0x00000001ff667803 */ /* 0x000fe20000000000 */
[----:B------:R0:W2:Y:S01]  /*0720*/  @!UP1 SYNCS.EXCH.64 URZ, [UR6+0x48], UR4 ;  /* 0x00004804063f95b2 */ /* 0x0000a20008000100 */
[----:B------:R-:W-:Y:S01]  /*0730*/  NOP ;  /* 0x0000000000007918 */ /* 0x000fe20000000000 */
[----:B------:R-:W-:Y:S06]  /*0740*/  @!P3 BRA `(.L_x_3) ;  /* 0x000000000008b947 */ /* 0x000fec0003800000 */
[----:B-12---:R-:W-:Y:S01]  /*0750*/  UCGABAR_ARV ;  /* 0x00000000000079c7 */ /* 0x006fe20008000000 */
[----:B------:R-:W-:Y:S05]  /*0760*/  BRA `(.L_x_4) ;  /* 0x0000000000047947 */ /* 0x000fea0003800000 */
.L_x_3:
[----:B-12---:R-:W-:Y:S01]  /*0770*/  NOP ;  /* 0x0000000000007918 */ /* 0x006fe20000000000 */
.L_x_4:
[----:B------:R-:W1:Y:S01]  /*0780*/  LDC R2, c[0x0][0x65c] ;  /* 0x00019700ff027b82 */ /* 0x000e620000000800 */
[----:B------:R-:W-:Y:S02]  /*0790*/  IMAD.U32 R10, RZ, RZ, UR8 ;  /* 0x00000008ff0a7e24 */ /* 0x000fe4000f8e00ff */
[----:B------:R-:W-:Y:S01]  /*07a0*/  IMAD.MOV.U32 R11, RZ, RZ, RZ ;  /* 0x000000ffff0b7224 */ /* 0x000fe200078e00ff */
[----:B-1----:R-:W-:-:S04]  /*07b0*/  ISETP.NE.AND P1, PT, R2, 0x1, PT ;  /* 0x000000010200780c */ /* 0x002fc80003f25270 */
[----:B------:R-:W-:-:S09]  /*07c0*/  P2R R5, PR, RZ, 0x2 ;  /* 0x00000002ff057803 */ /* 0x000fd20000000000 */
[----:B------:R-:W1:Y:S01]  /*07d0*/  @P1 LDC R17, c[0x0][0x10] ;  /* 0x00000400ff111b82 */ /* 0x000e620000000800 */
[----:B------:R-:W-:Y:S02]  /*07e0*/  @P1 IMAD.MOV.U32 R5, RZ, RZ, RZ ;  /* 0x000000ffff051224 */ /* 0x000fe400078e00ff */
[----:B------:R-:W-:-:S05]  /*07f0*/  @P1 IMAD.MOV.U32 R15, RZ, RZ, RZ ;  /* 0x000000ffff0f1224 */ /* 0x000fca00078e00ff */
[----:B------:R-:W2:Y:S01]  /*0800*/  @!P1 LDC R13, c[0x0][0xc] ;  /* 0x00000300ff0d9b82 */ /* 0x000ea20000000800 */
[----:B0-----:R-:W-:Y:S01]  /*0810*/  ULDC UR4, c[0x0][0xc] ;  /* 0x0000030000047ab9 */ /* 0x001fe20000000800 */
[----:B------:R-:W-:Y:S01]  /*0820*/  ULDC UR5, c[0x0][0x10] ;  /* 0x0000040000057ab9 */ /* 0x000fe20000000800 */
[----:B------:R-:W-:Y:S01]  /*0830*/  ULDC UR6, c[0x0][0x14] ;  /* 0x0000050000067ab9 */ /* 0x000fe20000000800 */
[----:B------:R-:W-:-:S04]  /*0840*/  UIMAD.WIDE.U32 UR4, UR4, UR5, URZ ;  /* 0x00000005040472a5 */ /* 0x000fc8000f8e003f */
[----:B------:R-:W-:Y:S02]  /*0850*/  UIMAD.WIDE.U32 UR38, UR4, UR6, URZ ;  /* 0x00000006042672a5 */ /* 0x000fe4000f8e003f */
[----:B------:R-:W-:-:S04]  /*0860*/  UIMAD UR41, UR5, UR6, URZ ;  /* 0x00000006052972a4 */ /* 0x000fc8000f8e023f */
[----:B------:R-:W-:Y:S01]  /*0870*/  UIADD3 UR41, UR39, UR41, URZ ;  /* 0x0000002927297290 */ /* 0x000fe2000fffe03f */
[----:B-1----:R-:W-:-:S04]  /*0880*/  @P1 IMAD.WIDE.U32 R16, R17, UR8, R4 ;  /* 0x0000000811101c25 */ /* 0x002fc8000f8e0004 */
[----:B------:R-:W-:Y:S02]  /*0890*/  @P1 IMAD.IADD R17, R17, 0x1, R15 ;  /* 0x0000000111111824 */ /* 0x000fe400078e020f */
[----:B--2---:R-:W-:-:S04]  /*08a0*/  @!P1 IMAD.WIDE.U32 R10, R4, R13, R10 ;  /* 0x0000000d040a9225 */ /* 0x004fc800078e000a */
[----:B------:R-:W-:Y:S02]  /*08b0*/  @!P1 IMAD.MOV.U32 R16, RZ, RZ, R10 ;  /* 0x000000ffff109224 */ /* 0x000fe400078e000a */
[----:B------:R-:W-:Y:S01]  /*08c0*/  @!P1 IMAD.MOV.U32 R17, RZ, RZ, R11 ;  /* 0x000000ffff119224 */ /* 0x000fe200078e000b */
[----:B------:R-:W-:Y:S06]  /*08d0*/  @!P3 BRA `(.L_x_5) ;  /* 0x00000000000cb947 */ /* 0x000fec0003800000 */
[----:B------:R-:W-:Y:S01]  /*08e0*/  UCGABAR_WAIT ;  /* 0x0000000000007dc7 */ /* 0x000fe20008000000 */
[----:B------:R-:W-:Y:S01]  /*08f0*/  CCTL.IVALL ;  /* 0x00000000ff00798f */ /* 0x000fe20002000000 */
[----:B------:R-:W-:Y:S05]  /*0900*/  BRA `(.L_x_6) ;  /* 0x0000000000047947 */ /* 0x000fea0003800000 */
.L_x_5:
[----:B------:R-:W-:Y:S06]  /*0910*/  BAR.SYNC.DEFER_BLOCKING 0x0 ;  /* 0x0000000000007b1d */ /* 0x000fec0000010000 */
.L_x_6:
[----:B------:R-:W-:Y:S05]  /*0920*/  @!P2 BRA `(.L_x_7) ;  /* 0x000000600070a947 */ /* 0x000fea0003800000 */
[----:B------:R-:W-:-:S13]  /*0930*/  ISETP.GT.U32.AND P0, PT, R8, 0x1, PT ;  /* 0x000000010800780c */ /* 0x000fda0003f04070 */
[----:B------:R-:W-:Y:S05]  /*0940*/  @P0 EXIT ;  /* 0x000000000000094d */ /* 0x000fea0003800000 */
[----:B------:R-:W-:Y:S01]  /*0950*/  ULDC.64 UR4, c[0x0][0x650] ;  /* 0x0001940000047ab9 */ /* 0x000fe20000000a00 */
[----:B------:R-:W-:Y:S01]  /*0960*/  PRMT R3, RZ, 0x7610, R3 ;  /* 0x00007610ff037816 */ /* 0x000fe20000000003 */
[----:B------:R-:W-:Y:S01]  /*0970*/  IMAD.MOV.U32 R101, RZ, RZ, -0x1 ;  /* 0xffffffffff657424 */ /* 0x000fe200078e00ff */
[----:B------:R-:W-:Y:S01]  /*0980*/  ISETP.GE.U32.AND P0, PT, R16, UR4, PT ;  /* 0x0000000410007c0c */ /* 0x000fe2000bf06070 */
[----:B------:R-:W-:Y:S02]  /*0990*/  IMAD.MOV.U32 R100, RZ, RZ, -0x1 ;  /* 0xffffffffff647424 */ /* 0x000fe400078e00ff */
[----:B------:R-:W-:Y:S01]  /*09a0*/  IMAD.MOV.U32 R99, RZ, RZ, -0x1 ;  /* 0xffffffffff637424 */ /* 0x000fe200078e00ff */
[----:B------:R-:W-:-:S13]  /*09b0*/  ISETP.GE.U32.AND.EX P0, PT, R17, UR5, PT, P0 ;  /* 0x0000000511007c0c */ /* 0x000fda000bf06100 */
[----:B------:R-:W-:Y:S05]  /*09c0*/  @P0 BRA `(.L_x_8) ;  /* 0x0000000400280947 */ /* 0x000fea0003800000 */
[----:B------:R-:W0:Y:S01]  /*09d0*/  LDC.64 R22, c[0x0][0x628] ;  /* 0x00018a00ff167b82 */ /* 0x000e220000000a00 */
[----:B------:R-:W-:Y:S02]  /*09e0*/  IMAD.MOV.U32 R10, RZ, RZ, R16 ;  /* 0x000000ffff0a7224 */ /* 0x000fe400078e0010 */
[----:B------:R-:W-:-:S05]  /*09f0*/  IMAD.MOV.U32 R11, RZ, RZ, R17 ;  /* 0x000000ffff0b7224 */ /* 0x000fca00078e0011 */
[----:B------:R-:W1:Y:S08]  /*0a00*/  LDC R8, c[0x0][0x630] ;  /* 0x00018c00ff087b82 */ /* 0x000e700000000800 */
[----:B------:R-:W2:Y:S01]  /*0a10*/  LDC.64 R24, c[0x0][0x620] ;  /* 0x00018800ff187b82 */ /* 0x000ea20000000a00 */
[----:B0-----:R-:W-:-:S04]  /*0a20*/  ISETP.NE.U32.AND P0, PT, R22, RZ, PT ;  /* 0x000000ff1600720c */ /* 0x001fc80003f05070 */
[----:B------:R-:W-:-:S13]  /*0a30*/  ISETP.NE.AND.EX P0, PT, R23, RZ, PT, P0 ;  /* 0x000000ff1700720c */ /* 0x000fda0003f05300 */
[----:B-12---:R-:W-:Y:S05]  /*0a40*/  @!P0 BRA `(.L_x_9) ;  /* 0x0000000000288947 */ /* 0x006fea0003800000 */
[----:B------:R-:W0:Y:S02]  /*0a50*/  LDC R3, c[0x0][0x634] ;  /* 0x00018d00ff037b82 */ /* 0x000e240000000800 */
[----:B0-----:R-:W-:-:S05]  /*0a60*/  IADD3 R3, P0, R16, R3, RZ ;  /* 0x0000000310037210 */ /* 0x001fca0007f1e0ff */
[----:B------:R-:W-:-:S04]  /*0a70*/  IMAD.X R21, RZ, RZ, R17, P0 ;  /* 0x000000ffff157224 */ /* 0x000fc800000e0611 */
[----:B------:R-:W-:-:S04]  /*0a80*/  IMAD.WIDE.U32 R10, R21, R22, RZ ;  /* 0x00000016150a7225 */ /* 0x000fc800078e00ff */
[----:B------:R-:W-:-:S04]  /*0a90*/  IMAD.WIDE.U32 R12, P0, R3, R23, R10 ;  /* 0x00000017030c7225 */ /* 0x000fc8000780000a */
[----:B------:R-:W-:-:S04]  /*0aa0*/  IMAD.WIDE.U32 R10, R3, R22, RZ ;  /* 0x00000016030a7225 */ /* 0x000fc800078e00ff */
[----:B------:R-:W-:Y:S01]  /*0ab0*/  IMAD.X R15, RZ, RZ, RZ, P0 ;  /* 0x000000ffff0f7224 */ /* 0x000fe200000e06ff */
[----:B------:R-:W-:Y:S01]  /*0ac0*/  IADD3 RZ, P0, R11, R12, RZ ;  /* 0x0000000c0bff7210 */ /* 0x000fe20007f1e0ff */
[----:B------:R-:W-:-:S04]  /*0ad0*/  IMAD.MOV.U32 R14, RZ, RZ, R13 ;  /* 0x000000ffff0e7224 */ /* 0x000fc800078e000d */
[----:B------:R-:W-:-:S08]  /*0ae0*/  IMAD.WIDE.U32.X R10, R21, R23, R14, P0 ;  /* 0x00000017150a7225 */ /* 0x000fd000000e040e */
.L_x_9:
[----:B------:R-:W0:Y:S01]  /*0af0*/  LDC.64 R28, c[0x0][0x640] ;  /* 0x00019000ff1c7b82 */ /* 0x000e220000000a00 */
[-CC-:B------:R-:W-:Y:S01]  /*0b00*/  SHF.R.U64 R99, R10, R8.reuse, R11.reuse ;  /* 0x000000080a637219 */ /* 0x180fe2000000120b */
[----:B------:R-:W-:Y:S01]  /*0b10*/  IMAD.MOV.U32 R23, RZ, RZ, 0x1 ;  /* 0x00000001ff177424 */ /* 0x000fe200078e00ff */
[----:B------:R-:W-:Y:S02]  /*0b20*/  SHF.R.U32.HI R3, RZ, R8, R11 ;  /* 0x00000008ff037219 */ /* 0x000fe4000001160b */
[----:B------:R-:W-:-:S03]  /*0b30*/  IADD3 R5, P0, RZ, -R99, RZ ;  /* 0x80000063ff057210 */ /* 0x000fc60007f1e0ff */
[----:B------:R-:W1:Y:S02]  /*0b40*/  LDC R12, c[0x0][0x618] ;  /* 0x00018600ff0c7b82 */ /* 0x000e640000000800 */
[----:B------:R-:W-:Y:S02]  /*0b50*/  IMAD.X R3, RZ, RZ, ~R3, P0 ;  /* 0x000000ffff037224 */ /* 0x000fe400000e0e03 */
[----:B------:R-:W-:-:S04]  /*0b60*/  IMAD.WIDE.U32 R10, R5, R24, R16 ;  /* 0x00000018050a7225 */ /* 0x000fc800078e0010 */
[----:B------:R-:W2:Y:S01]  /*0b70*/  LDC R22, c[0x0][0x608] ;  /* 0x00018200ff167b82 */ /* 0x000ea20000000800 */
[----:B------:R-:W-:Y:S02]  /*0b80*/  IMAD R8, R3, R24, RZ ;  /* 0x0000001803087224 */ /* 0x000fe400078e02ff */
[----:B------:R-:W-:Y:S02]  /*0b90*/  IMAD.MOV.U32 R3, RZ, RZ, -0x1 ;  /* 0xffffffffff037424 */ /* 0x000fe400078e00ff */
[----:B------:R-:W-:-:S03]  /*0ba0*/  IMAD R5, R5, R25, R8 ;  /* 0x0000001905057224 */ /* 0x000fc600078e0208 */
[----:B------:R-:W3:Y:S01]  /*0bb0*/  LDC R26, c[0x0][0x658] ;  /* 0x00019600ff1a7b82 */ /* 0x000ee20000000800 */
[----:B------:R-:W-:Y:S01]  /*0bc0*/  IMAD.IADD R5, R11, 0x1, R5 ;  /* 0x000000010b057824 */ /* 0x000fe200078e0205 */
[----:B0-----:R-:W-:-:S04]  /*0bd0*/  ISETP.NE.U32.AND P0, PT, R28, RZ, PT ;  /* 0x000000ff1c00720c */ /* 0x001fc80003f05070 */
[----:B------:R-:W-:Y:S02]  /*0be0*/  ISETP.NE.AND.EX P0, PT, R29, RZ, PT, P0 ;  /* 0x000000ff1d00720c */ /* 0x000fe40003f05300 */
[----:B------:R-:W0:Y:S01]  /*0bf0*/  LDC R24, c[0x0][0x600] ;  /* 0x00018000ff187b82 */ /* 0x000e220000000800 */
[-CC-:B-1----:R-:W-:Y:S02]  /*0c00*/  SHF.R.U64 R14, R10, R12.reuse, R5.reuse ;  /* 0x0000000c0a0e7219 */ /* 0x182fe40000001205 */
[----:B------:R-:W-:-:S05]  /*0c10*/  SHF.R.U32.HI R5, RZ, R12, R5 ;  /* 0x0000000cff057219 */ /* 0x000fca0000011605 */
[----:B------:R-:W1:Y:S01]  /*0c20*/  LDC R15, c[0x0][0x648] ;  /* 0x00019200ff0f7b82 */ /* 0x000e620000000800 */
[-CC-:B--2---:R-:W-:Y:S02]  /*0c30*/  SHF.R.U64 R27, R14, R22.reuse, R5.reuse ;  /* 0x000000160e1b7219 */ /* 0x184fe40000001205 */
[----:B------:R-:W-:Y:S01]  /*0c40*/  SHF.R.U32.HI R5, RZ, R22, R5 ;  /* 0x00000016ff057219 */ /* 0x000fe20000011605 */
[----:B------:R-:W-:-:S04]  /*0c50*/  IMAD R22, R9, R20, R4 ;  /* 0x0000001409167224 */ /* 0x000fc800078e0204 */
[----:B------:R-:W2:Y:S01]  /*0c60*/  LDC R21, c[0x0][0x638] ;  /* 0x00018e00ff157b82 */ /* 0x000ea20000000800 */
[-CC-:B---3--:R-:W-:Y:S02]  /*0c70*/  SHF.R.U64 R20, R27, R26.reuse, R5.reuse ;  /* 0x0000001a1b147219 */ /* 0x188fe40000001205 */
[-C--:B------:R-:W-:Y:S02]  /*0c80*/  SHF.L.U32 R3, R3, R26.reuse, RZ ;  /* 0x0000001a03037219 */ /* 0x080fe400000006ff */
[----:B------:R-:W-:Y:S01]  /*0c90*/  SHF.R.U32.HI R5, RZ, R26, R5 ;  /* 0x0000001aff057219 */ /* 0x000fe20000011605 */
[----:B------:R-:W-:Y:S01]  /*0ca0*/  IMAD.MOV.U32 R4, RZ, RZ, R20 ;  /* 0x000000ffff047224 */ /* 0x000fe200078e0014 */
[----:B------:R-:W-:Y:S01]  /*0cb0*/  LOP3.LUT R12, RZ, R3, RZ, 0x33, !PT ;  /* 0x00000003ff0c7212 */ /* 0x000fe200078e33ff */
[----:B------:R-:W3:Y:S01]  /*0cc0*/  LDC R25, c[0x0][0x610] ;  /* 0x00018400ff197b82 */ /* 0x000ee20000000800 */
[----:B------:R-:W-:Y:S05]  /*0cd0*/  @!P0 BRA `(.L_x_10) ;  /* 0x0000000000288947 */ /* 0x000fea0003800000 */
[----:B------:R-:W4:Y:S02]  /*0ce0*/  LDC R3, c[0x0][0x64c] ;  /* 0x00019300ff037b82 */ /* 0x000f240000000800 */
[----:B----4-:R-:W-:-:S05]  /*0cf0*/  IADD3 R3, P0, R20, R3, RZ ;  /* 0x0000000314037210 */ /* 0x010fca0007f1e0ff */
        /* <DEDUP_REMOVED lines=8> */
.L_x_10:
[----:B-1----:R-:W-:Y:S01]  /*0d80*/  SHF.R.U64 R4, R4, R15, R5 ;  /* 0x0000000f04047219 */ /* 0x002fe20000001205 */
[----:B0-----:R-:W-:Y:S01]  /*0d90*/  VIADD R5, R24, 0xffffffff ;  /* 0xffffffff18057836 */ /* 0x001fe20000000000 */
[----:B------:R-:W-:Y:S02]  /*0da0*/  SHF.L.U32 R3, R23, R26, RZ ;  /* 0x0000001a17037219 */ /* 0x000fe400000006ff */
[----:B------:R-:W-:Y:S01]  /*0db0*/  LOP3.LUT R12, R27, R12, RZ, 0xc0, !PT ;  /* 0x0000000c1b0c7212 */ /* 0x000fe200078ec0ff */
[----:B------:R-:W-:Y:S01]  /*0dc0*/  IMAD.MOV R8, RZ, RZ, -R4 ;  /* 0x000000ffff087224 */ /* 0x000fe200078e0a04 */
[----:B------:R-:W-:-:S03]  /*0dd0*/  SEL R7, R7, R22, !P1 ;  /* 0x0000001607077207 */ /* 0x000fc60004800000 */
[----:B------:R-:W-:Y:S01]  /*0de0*/  IMAD R12, R3, R4, R12 ;  /* 0x00000004030c7224 */ /* 0x000fe200078e020c */
[----:B------:R-:W-:Y:S01]  /*0df0*/  LOP3.LUT R4, R14, R5, RZ, 0xc0, !PT ;  /* 0x000000050e047212 */ /* 0x000fe200078ec0ff */
[----:B--2---:R-:W-:Y:S02]  /*0e00*/  IMAD R3, R8, R21, R20 ;  /* 0x0000001508037224 */ /* 0x004fe400078e0214 */
[----:B---3--:R-:W-:Y:S02]  /*0e10*/  IMAD R7, R12, R25, R7 ;  /* 0x000000190c077224 */ /* 0x008fe400078e0207 */
[----:B------:R-:W-:Y:S02]  /*0e20*/  IMAD.MOV.U32 R5, RZ, RZ, 0x1 ;  /* 0x00000001ff057424 */ /* 0x000fe400078e00ff */
[----:B------:R-:W-:-:S03]  /*0e30*/  IMAD R4, R3, R24, R4 ;  /* 0x0000001803047224 */ /* 0x000fc600078e0204 */
[----:B------:R-:W-:Y:S02]  /*0e40*/  PRMT R3, R5, 0x7610, R3 ;  /* 0x0000761005037816 */ /* 0x000fe40000000003 */
[----:B------:R-:W-:Y:S02]  /*0e50*/  SEL R100, R4, R7, !P1 ;  /* 0x0000000704647207 */ /* 0x000fe40004800000 */
[----:B------:R-:W-:-:S07]  /*0e60*/  SEL R101, R7, R4, !P1 ;  /* 0x0000000407657207 */ /* 0x000fce0004800000 */
.L_x_8:
[----:B------:R-:W-:-:S08]  /*0e70*/  NOP ;  /* 0x0000000000007918 */ /* 0x000fd00000000000 */
[----:B------:R-:W0:Y:S02]  /*0e80*/  USETMAXREG.TRY_ALLOC.CTAPOOL UP0, 0xe8 ;  /* 0x000000e8000079c8 */ /* 0x000e240008000600 */
[----:B0-----:R-:W-:-:S13]  /*0e90*/  PLOP3.LUT P0, PT, PT, PT, UP0, 0x80, 0x0 ;  /* 0x000000000000781c */ /* 0x001fda0003f0f008 */
[----:B------:R-:W-:Y:S05]  /*0ea0*/  @!P0 BRA `(.L_x_8) ;  /* 0xfffffffc00f08947 */ /* 0x000fea000383ffff */
[----:B------:R-:W-:Y:S01]  /*0eb0*/  ULDC.64 UR4, c[0x0][0x598] ;  /* 0x0001660000047ab9 */ /* 0x000fe20000000a00 */
[----:B------:R-:W-:Y:S01]  /*0ec0*/  ULDC.64 UR36, c[0x0][0x208] ;  /* 0x0000820000247ab9 */ /* 0x000fe20000000a00 */
[----:B------:R-:W-:-:S04]  /*0ed0*/  ISETP.NE.U32.AND P0, PT, RZ, UR4, PT ;  /* 0x00000004ff007c0c */ /* 0x000fc8000bf05070 */
[----:B------:R-:W-:-:S13]  /*0ee0*/  ISETP.NE.AND.EX P0, PT, RZ, UR5, PT, P0 ;  /* 0x00000005ff007c0c */ /* 0x000fda000bf05300 */
[----:B------:R-:W-:Y:S05]  /*0ef0*/  @!P0 BRA `(.L_x_11) ;  /* 0x00000000001c8947 */ /* 0x000fea0003800000 */
[----:B------:R-:W0:Y:S02]  /*0f00*/  LDC.64 R4, c[0x0][0x598] ;  /* 0x00016600ff047b82 */ /* 0x000e240000000a00 */
[----:B0-----:R-:W2:Y:S02]  /*0f10*/  LDG.E.64 R4, desc[UR36][R4.64] ;  /* 0x0000002404047981 */ /* 0x001ea4000c1e1b00 */
[----:B--2---:R-:W-:-:S04]  /*0f20*/  ISETP.NE.U32.AND P0, PT, R4, RZ, PT ;  /* 0x000000ff0400720c */ /* 0x004fc80003f05070 */
[----:B------:R-:W-:-:S13]  /*0f30*/  ISETP.NE.AND.EX P0, PT, R5, RZ, PT, P0 ;  /* 0x000000ff0500720c */ /* 0x000fda0003f05300 */
[----:B------:R-:W-:Y:S05]  /*0f40*/  @!P0 BRA `(.L_x_11) ;  /* 0x0000000000088947 */ /* 0x000fea0003800000 */
[----:B------:R0:W5:Y:S01]  /*0f50*/  LD.E R88, desc[UR36][R4.64] ;  /* 0x0000002404587980 */ /* 0x000162000c101900 */
[----:B------:R-:W-:Y:S05]  /*0f60*/  BRA `(.L_x_12) ;  /* 0x0000000000247947 */ /* 0x000fea0003800000 */
.L_x_11:
[----:B------:R-:W-:Y:S02]  /*0f70*/  ULDC.64 UR4, c[0x0][0x588] ;  /* 0x0001620000047ab9 */ /* 0x000fe40000000a00 */
[----:B------:R-:W-:-:S04]  /*0f80*/  ISETP.NE.U32.AND P0, PT, RZ, UR4, PT ;  /* 0x00000004ff007c0c */ /* 0x000fc8000bf05070 */
[----:B------:R-:W-:-:S13]  /*0f90*/  ISETP.NE.AND.EX P0, PT, RZ, UR5, PT, P0 ;  /* 0x00000005ff007c0c */ /* 0x000fda000bf05300 */
[----:B------:R-:W-:Y:S05]  /*0fa0*/  @!P0 BRA `(.L_x_13) ;  /* 0x00000000000c8947 */ /* 0x000fea0003800000 */
[----:B------:R-:W0:Y:S02]  /*0fb0*/  LDC.64 R88, c[0x0][0x588] ;  /* 0x00016200ff587b82 */ /* 0x000e240000000a00 */
[----:B0-----:R1:W5:Y:S01]  /*0fc0*/  LDG.E R88, desc[UR36][R88.64] ;  /* 0x0000002458587981 */ /* 0x001362000c1e1900 */
[----:B------:R-:W-:Y:S05]  /*0fd0*/  BRA `(.L_x_12) ;  /* 0x0000000000087947 */ /* 0x000fea0003800000 */
.L_x_13:
[----:B------:R-:W-:Y:S02]  /*0fe0*/  ULDC UR4, c[0x0][0x580] ;  /* 0x0001600000047ab9 */ /* 0x000fe40000000800 */
[----:B------:R-:W-:-:S07]  /*0ff0*/  IMAD.U32 R88, RZ, RZ, UR4 ;  /* 0x00000004ff587e24 */ /* 0x000fce000f8e00ff */
.L_x_12:
[----:B------:R-:W-:Y:S02]  /*1000*/  ULDC.64 UR4, c[0x0][0x5a0] ;  /* 0x0001680000047ab9 */ /* 0x000fe40000000a00 */
[----:B------:R-:W-:-:S04]  /*1010*/  ISETP.NE.U32.AND P0, PT, RZ, UR4, PT ;  /* 0x00000004ff007c0c */ /* 0x000fc8000bf05070 */
[----:B------:R-:W-:-:S13]  /*1020*/  ISETP.NE.AND.EX P0, PT, RZ, UR5, PT, P0 ;  /* 0x00000005ff007c0c */ /* 0x000fda000bf05300 */
[----:B------:R-:W-:Y:S05]  /*1030*/  @!P0 BRA `(.L_x_14) ;  /* 0x00000000001c8947 */ /* 0x000fea0003800000 */
[----:B0-----:R-:W0:Y:S02]  /*1040*/  LDC.64 R4, c[0x0][0x5a0] ;  /* 0x00016800ff047b82 */ /* 0x001e240000000a00 */
[----:B0-----:R-:W2:Y:S02]  /*1050*/  LDG.E.64 R4, desc[UR36][R4.64] ;  /* 0x0000002404047981 */ /* 0x001ea4000c1e1b00 */
[----:B--2---:R-:W-:-:S04]  /*1060*/  ISETP.NE.U32.AND P0, PT, R4, RZ, PT ;  /* 0x000000ff0400720c */ /* 0x004fc80003f05070 */
[----:B------:R-:W-:-:S13]  /*1070*/  ISETP.NE.AND.EX P0, PT, R5, RZ, PT, P0 ;  /* 0x000000ff0500720c */ /* 0x000fda0003f05300 */
[----:B------:R-:W-:Y:S05]  /*1080*/  @!P0 BRA `(.L_x_14) ;  /* 0x0000000000088947 */ /* 0x000fea0003800000 */
[----:B-1----:R0:W5:Y:S01]  /*1090*/  LD.E R89, desc[UR36][R4.64] ;  /* 0x0000002404597980 */ /* 0x002162000c101900 */
[----:B------:R-:W-:Y:S05]  /*10a0*/  BRA `(.L_x_15) ;  /* 0x0000000000247947 */ /* 0x000fea0003800000 */
.L_x_14:
[----:B------:R-:W-:Y:S02]  /*10b0*/  ULDC.64 UR4, c[0x0][0x590] ;  /* 0x0001640000047ab9 */ /* 0x000fe40000000a00 */
[----:B------:R-:W-:-:S04]  /*10c0*/  ISETP.NE.U32.AND P0, PT, RZ, UR4, PT ;  /* 0x00000004ff007c0c */ /* 0x000fc8000bf05070 */
[----:B------:R-:W-:-:S13]  /*10d0*/  ISETP.NE.AND.EX P0, PT, RZ, UR5, PT, P0 ;  /* 0x00000005ff007c0c */ /* 0x000fda000bf05300 */
[----:B------:R-:W-:Y:S05]  /*10e0*/  @!P0 BRA `(.L_x_16) ;  /* 0x00000000000c8947 */ /* 0x000fea0003800000 */
[----:B0-----:R-:W1:Y:S02]  /*10f0*/  LDC.64 R4, c[0x0][0x590] ;  /* 0x00016400ff047b82 */ /* 0x001e640000000a00 */
[----:B-1----:R1:W5:Y:S01]  /*1100*/  LDG.E R89, desc[UR36][R4.64] ;  /* 0x0000002404597981 */ /* 0x002362000c1e1900 */
[----:B------:R-:W-:Y:S05]  /*1110*/  BRA `(.L_x_15) ;  /* 0x0000000000087947 */ /* 0x000fea0003800000 */
.L_x_16:
[----:B------:R-:W-:Y:S02]  /*1120*/  ULDC UR4, c[0x0][0x584] ;  /* 0x0001610000047ab9 */ /* 0x000fe40000000800 */
[----:B-1----:R-:W-:-:S07]  /*1130*/  IMAD.U32 R89, RZ, RZ, UR4 ;  /* 0x00000004ff597e24 */ /* 0x002fce000f8e00ff */
.L_x_15:
[----:B------:R-:W-:-:S13]  /*1140*/  LOP3.LUT P0, RZ, R3, 0xff, RZ, 0xc0, !PT ;  /* 0x000000ff03ff7812 */ /* 0x000fda000780c0ff */
[----:B------:R-:W-:Y:S05]  /*1150*/  @!P0 EXIT ;  /* 0x000000000000894d */ /* 0x000fea0003800000 */
[----:B------:R-:W2:Y:S01]  /*1160*/  LDC R92, c[0x0][0x658] ;  /* 0x00019600ff5c7b82 */ /* 0x000ea20000000800 */
[----:B------:R-:W-:Y:S01]  /*1170*/  ULDC.64 UR6, c[0x0][0x288] ;  /* 0x0000a20000067ab9 */ /* 0x000fe20000000a00 */
[----:B------:R-:W-:Y:S01]  /*1180*/  LOP3.LUT R6, R6, 0x1, RZ, 0xc0, !PT ;  /* 0x0000000106067812 */ /* 0x000fe200078ec0ff */
[----:B------:R-:W-:Y:S01]  /*1190*/  UIADD3 UR4, UR7, 0x7f, URZ ;  /* 0x0000007f07047890 */ /* 0x000fe2000fffe03f */
[----:B------:R-:W-:Y:S01]  /*11a0*/  SHF.R.U32.HI R3, RZ, 0x2, R94 ;  /* 0x00000002ff037819 */ /* 0x000fe2000001165e */
[----:B01----:R-:W-:Y:S01]  /*11b0*/  IMAD.MOV.U32 R5, RZ, RZ, -0x1 ;  /* 0xffffffffff057424 */ /* 0x003fe200078e00ff */
[----:B------:R-:W-:Y:S01]  /*11c0*/  SHF.R.U32.HI R0, RZ, 0x1, R0 ;  /* 0x00000001ff007819 */ /* 0x000fe20000011600 */
[----:B------:R-:W-:Y:S01]  /*11d0*/  USHF.R.S32.HI UR5, URZ, 0x1f, UR4 ;  /* 0x0000001f3f057899 */ /* 0x000fe20008011404 */
[----:B------:R-:W0:Y:S01]  /*11e0*/  LDC.64 R90, c[0x0][0x5c8] ;  /* 0x00017200ff5a7b82 */ /* 0x000e220000000a00 */
[----:B------:R-:W-:Y:S01]  /*11f0*/  IMAD.SHL.U32 R22, R6, 0x40, RZ ;  /* 0x0000004006167824 */ /* 0x000fe200078e00ff */
[----:B------:R-:W-:Y:S01]  /*1200*/  LOP3.LUT R3, R3, 0x7, RZ, 0xc0, !PT ;  /* 0x0000000703037812 */ /* 0x000fe200078ec0ff */
[----:B------:R-:W-:Y:S01]  /*1210*/  ULEA.HI UR5, UR5, UR4, URZ, 0x7 ;  /* 0x0000000405057291 */ /* 0x000fe2000f8f383f */
[----:B------:R-:W-:Y:S01]  /*1220*/  LOP3.LUT R0, R0, 0x30, RZ, 0xc0, !PT ;  /* 0x0000003000007812 */ /* 0x000fe200078ec0ff */
[----:B------:R-:W-:Y:S01]  /*1230*/  IMAD.MOV.U32 R7, RZ, RZ, 0x1 ;  /* 0x00000001ff077424 */ /* 0x000fe200078e00ff */
[--C-:B------:R-:W-:Y:S01]  /*1240*/  LOP3.LUT R22, R22, 0x40, R3.reuse, 0xe2, !PT ;  /* 0x0000004016167812 */ /* 0x100fe200078ee203 */
[----:B------:R-:W-:Y:S01]  /*1250*/  USHF.R.S32.HI UR43, URZ, 0x7, UR5 ;  /* 0x000000073f2b7899 */ /* 0x000fe20008011405 */
[----:B------:R-:W1:Y:S01]  /*1260*/  LDC R96, c[0x0][0x600] ;  /* 0x00018000ff607b82 */ /* 0x000e620000000800 */
[----:B------:R-:W-:Y:S01]  /*1270*/  IADD3 R3, RZ, -R0, -R3 ;  /* 0x80000000ff037210 */ /* 0x000fe20007ffe803 */
[----:B------:R-:W-:Y:S01]  /*1280*/  IMAD.U32 R4, RZ, RZ, UR6 ;  /* 0x00000006ff047e24 */ /* 0x000fe2000f8e00ff */
[C---:B------:R-:W-:Y:S01]  /*1290*/  LOP3.LUT R93, R94.reuse, 0x3, RZ, 0xc0, !PT ;  /* 0x000000035e5d7812 */ /* 0x040fe200078ec0ff */
[----:B------:R-:W-:Y:S01]  /*12a0*/  UISETP.LT.AND UP0, UPT, UR43, 0x1, UPT ;  /* 0x000000012b00788c */ /* 0x000fe2000bf01270 */
[----:B------:R-:W-:Y:S01]  /*12b0*/  LOP3.LUT R95, R94, 0x80, RZ, 0xc0, !PT ;  /* 0x000000805e5f7812 */ /* 0x000fe200078ec0ff */
[----:B------:R-:W-:Y:S01]  /*12c0*/  IMAD R3, R6, -0x40, R3 ;  /* 0xffffffc006037824 */ /* 0x000fe200078e0203 */
[----:B------:R-:W-:Y:S01]  /*12d0*/  ULDC UR4, c[0x0][0x284] ;  /* 0x0000a10000047ab9 */ /* 0x000fe20000000800 */
[----:B--2---:R-:W-:Y:S01]  /*12e0*/  SHF.L.U32 R5, R5, R92, RZ ;  /* 0x0000005c05057219 */ /* 0x004fe200000006ff */
[----:B------:R-:W-:Y:S01]  /*12f0*/  USEL UR44, UR43, 0x1, UP0 ;  /* 0x000000012b2c7887 */ /* 0x000fe20008000000 */
[----:B------:R-:W-:Y:S01]  /*1300*/  IMAD R93, R93, -0x2, R4 ;  /* 0xfffffffe5d5d7824 */ /* 0x000fe200078e0204 */
[----:B------:R-:W-:Y:S01]  /*1310*/  LOP3.LUT R22, R22, R0, RZ, 0xfc, !PT ;  /* 0x0000000016167212 */ /* 0x000fe200078efcff */
[----:B------:R-:W-:Y:S01]  /*1320*/  IMAD.SHL.U32 R94, R94, 0x2, RZ ;  /* 0x000000025e5e7824 */ /* 0x000fe200078e00ff */
[----:B------:R-:W-:Y:S01]  /*1330*/  SHF.L.U32 R92, R7, R92, RZ ;  /* 0x0000005c075c7219 */ /* 0x000fe200000006ff */
[----:B------:R-:W-:Y:S01]  /*1340*/  VIADD R98, R3, UR4 ;  /* 0x0000000403627c36 */ /* 0x000fe20008000000 */
[----:B------:R-:W-:Y:S01]  /*1350*/  LOP3.LUT R103, R18, 0x1, RZ, 0xfc, !PT ;  /* 0x0000000112677812 */ /* 0x000fe200078efcff */
[----:B------:R-:W-:Y:S01]  /*1360*/  IMAD.MOV.U32 R23, RZ, RZ, RZ ;  /* 0x000000ffff177224 */ /* 0x000fe200078e00ff */
[C---:B0-----:R-:W-:Y:S01]  /*1370*/  SHF.L.U64.HI R91, R90.reuse, 0x3, R91 ;  /* 0x000000035a5b7819 */ /* 0x041fe2000001025b */
[----:B------:R-:W-:Y:S01]  /*1380*/  IMAD.SHL.U32 R90, R90, 0x8, RZ ;  /* 0x000000085a5a7824 */ /* 0x000fe200078e00ff */
[----:B------:R-:W-:Y:S01]  /*1390*/  SHF.R.U32.HI R95, RZ, 0x7, R95 ;  /* 0x00000007ff5f7819 */ /* 0x000fe2000001165f */
[----:B------:R-:W-:Y:S01]  /*13a0*/  UIADD3 UR44, UR43, -UR44, URZ ;  /* 0x8000002c2b2c7290 */ /* 0x000fe2000fffe03f */
[----:B------:R-:W-:Y:S01]  /*13b0*/  LOP3.LUT R97, RZ, R5, RZ, 0x33, !PT ;  /* 0x00000005ff617212 */ /* 0x000fe200078e33ff */
[----:B------:R-:W-:Y:S01]  /*13c0*/  UMOV UR40, URZ ;  /* 0x0000003f00287c82 */ /* 0x000fe20008000000 */
[----:B------:R-:W-:Y:S01]  /*13d0*/  UMOV UR42, URZ ;  /* 0x0000003f002a7c82 */ /* 0x000fe20008000000 */
[----:B-1----:R-:W-:-:S08]  /*13e0*/  VIADD R96, R96, 0xffffffff ;  /* 0xffffffff60607836 */ /* 0x002fd00000000000 */
.L_x_162:
[----:B0-----:R-:W0:Y:S01]  /*13f0*/  SHFL.IDX PT, R0, R95, RZ, 0x1f ;  /* 0x00001fff5f007589 */ /* 0x001e2200000e0000 */
[----:B-1----:R-:W1:Y:S01]  /*1400*/  S2UR UR7, SR_CgaCtaId ;  /* 0x00000000000779c3 */ /* 0x002e620000008800 */
[----:B------:R-:W-:Y:S01]  /*1410*/  UMOV UR6, 0x400 ;  /* 0x0000040000067882 */ /* 0x000fe20000000000 */
[----:B0-----:R-:W-:Y:S01]  /*1420*/  R2UR UR4, R0 ;  /* 0x00000000000472ca */ /* 0x001fe200000e0000 */
[----:B-1----:R-:W-:-:S12]  /*1430*/  ULEA UR6, UR7, UR6, 0x18 ;  /* 0x0000000607067291 */ /* 0x002fd8000f8ec03f */
[----:B------:R-:W-:-:S04]  /*1440*/  ULEA.HI UR5, UR4, UR4, URZ, 0x1 ;  /* 0x0000000404057291 */ /* 0x000fc8000f8f083f */
[----:B------:R-:W-:-:S04]  /*1450*/  ULOP3.LUT UR5, UR5, 0x7fffe, URZ, 0xc0, !UPT ;  /* 0x0007fffe05057892 */ /* 0x000fc8000f8ec03f */
[----:B------:R-:W-:-:S03]  /*1460*/  UIADD3 UR5, UR4, -UR5, URZ ;  /* 0x8000000504057290 */ /* 0x000fc6000fffe03f */
[----:B------:R-:W-:Y:S01]  /*1470*/  ULDC UR4, c[0x0][0x28c] ;  /* 0x0000a30000047ab9 */ /* 0x000fe20000000800 */
[----:B------:R-:W-:Y:S01]  /*1480*/  ULEA UR5, UR5, UR6, 0xd ;  /* 0x0000000605057291 */ /* 0x000fe2000f8e683f */
[----:B------:R-:W-:-:S03]  /*1490*/  ISETP.LT.AND P0, PT, RZ, UR4, PT ;  /* 0x00000004ff007c0c */ /* 0x000fc6000bf01270 */
[----:B------:R-:W-:-:S04]  /*14a0*/  UIADD3 UR5, UR5, 0x100, URZ ;  /* 0x0000010005057890 */ /* 0x000fc8000fffe03f */
[----:B------:R-:W-:-:S04]  /*14b0*/  USHF.R.U32.HI UR5, URZ, 0x4, UR5 ;  /* 0x000000043f057899 */ /* 0x000fc80008011605 */
[----:B------:R-:W-:-:S04]  /*14c0*/  ULOP3.LUT UR5, UR5, 0x3fff, URZ, 0xc0, !UPT ;  /* 0x00003fff05057892 */ /* 0x000fc8000f8ec03f */
[----:B------:R-:W-:Y:S01]  /*14d0*/  ULOP3.LUT UR45, UR5, 0x10000, URZ, 0xfc, !UPT ;  /* 0x00010000052d7892 */ /* 0x000fe2000f8efc3f */
[----:B--2345:R-:W-:Y:S11]  /*14e0*/  @P0 BRA `(.L_x_17) ;  /* 0x0000000000400947 */ /* 0x03cff60003800000 */
[----:B------:R-:W-:Y:S01]  /*14f0*/  MOV R0, 0x0 ;  /* 0x0000000000007802 */ /* 0x000fe20000000f00 */
[----:B------:R-:W-:Y:S01]  /*1500*/  ULDC.64 UR4, c[0x4][0x68] ;  /* 0x01001a0000047ab9 */ /* 0x000fe20000000a00 */
[----:B------:R-:W-:Y:S01]  /*1510*/  ULDC.64 UR6, c[0x4][0x8] ;  /* 0x0100020000067ab9 */ /* 0x000fe20000000a00 */
[----:B------:R-:W-:Y:S01]  /*1520*/  IMAD.U32 R4, RZ, RZ, UR4 ;  /* 0x00000004ff047e24 */ /* 0x000fe2000f8e00ff */
[----:B------:R0:W1:Y:S01]  /*1530*/  LDC.64 R14, c[0x4][R0] ;  /* 0x01000000000e7b82 */ /* 0x0000620000000a00 */
[----:B------:R-:W-:Y:S01]  /*1540*/  IMAD.U32 R5, RZ, RZ, UR5 ;  /* 0x00000005ff057e24 */ /* 0x000fe2000f8e00ff */
[----:B------:R-:W-:Y:S01]  /*1550*/  ULDC.64 UR4, c[0x4][0x70] ;  /* 0x01001c0000047ab9 */ /* 0x000fe20000000a00 */
[----:B------:R-:W-:Y:S02]  /*1560*/  IMAD.U32 R10, RZ, RZ, UR6 ;  /* 0x00000006ff0a7e24 */ /* 0x000fe4000f8e00ff */
[----:B------:R-:W-:Y:S02]  /*1570*/  IMAD.U32 R6, RZ, RZ, UR4 ;  /* 0x00000004ff067e24 */ /* 0x000fe4000f8e00ff */
[----:B------:R-:W-:-:S02]  /*1580*/  IMAD.U32 R7, RZ, RZ, UR5 ;  /* 0x00000005ff077e24 */ /* 0x000fc4000f8e00ff */
[----:B------:R-:W-:Y:S02]  /*1590*/  IMAD.U32 R11, RZ, RZ, UR7 ;  /* 0x00000007ff0b7e24 */ /* 0x000fe4000f8e00ff */
[----:B------:R-:W-:Y:S02]  /*15a0*/  IMAD.MOV.U32 R8, RZ, RZ, 0x1e1 ;  /* 0x000001e1ff087424 */ /* 0x000fe400078e00ff */
[----:B------:R-:W-:Y:S02]  /*15b0*/  IMAD.MOV.U32 R12, RZ, RZ, 0x1 ;  /* 0x00000001ff0c7424 */ /* 0x000fe400078e00ff */
[----:B0-----:R-:W-:-:S07]  /*15c0*/  IMAD.MOV.U32 R13, RZ, RZ, RZ ;  /* 0x000000ffff0d7224 */ /* 0x001fce00078e00ff */
[----:B------:R-:W-:-:S07]  /*15d0*/  LEPC R20, `(.L_x_17) ;  /* 0x000000001014794e */ /* 0x000fce0000000000 */
[----:B-1---5:R-:W-:Y:S05]  /*15e0*/  CALL.ABS.NOINC R14 ;  /* 0x000000000e007343 */ /* 0x022fea0003c00000 */
.L_x_17:
[----:B------:R-:W-:-:S13]  /*15f0*/  ISETP.NE.AND P0, PT, R103, 0x3, PT ;  /* 0x000000036700780c */ /* 0x000fda0003f05270 */
[----:B------:R-:W-:Y:S05]  /*1600*/  @!P0 BRA `(.L_x_18) ;  /* 0x0000000000048947 */ /* 0x000fea0003800000 */
[----:B------:R-:W-:Y:S01]  /*1610*/  BPT.TRAP 0x1 ;  /* 0x000000040000795c */ /* 0x000fe20000300000 */
.L_x_18:
[----:B------:R-:W0:Y:S01]  /*1620*/  S2UR UR5, SR_CgaCtaId ;  /* 0x00000000000579c3 */ /* 0x000e220000008800 */
[----:B------:R-:W-:Y:S01]  /*1630*/  UMOV UR4, 0x400 ;  /* 0x0000040000047882 */ /* 0x000fe20000000000 */
[----:B------:R-:W-:Y:S02]  /*1640*/  IMAD.U32 R0, RZ, RZ, UR40 ;  /* 0x00000028ff007e24 */ /* 0x000fe4000f8e00ff */
[----:B------:R-:W-:-:S03]  /*1650*/  IMAD.U32 R3, RZ, RZ, UR42 ;  /* 0x0000002aff037e24 */ /* 0x000fc6000f8e00ff */
[----:B------:R-:W-:Y:S01]  /*1660*/  SHF.L.U32 R0, R0, 0x1f, RZ ;  /* 0x0000001f00007819 */ /* 0x000fe200000006ff */
[----:B0-----:R-:W-:-:S06]  /*1670*/  ULEA UR4, UR5, UR4, 0x18 ;  /* 0x0000000405047291 */ /* 0x001fcc000f8ec03f */
[----:B------:R-:W-:-:S04]  /*1680*/  IMAD.U32 R6, RZ, RZ, UR4 ;  /* 0x00000004ff067e24 */ /* 0x000fc8000f8e00ff */
[----:B------:R-:W-:-:S04]  /*1690*/  IMAD R3, R3, 0x8, R6 ;  /* 0x0000000803037824 */ /* 0x000fc800078e0206 */
[----:B------:R0:W1:Y:S01]  /*16a0*/  SYNCS.PHASECHK.TRANS64.TRYWAIT P1, [R3+URZ], R0 ;  /* 0x00000000030075a7 */ /* 0x000062000802017f */
[----:B------:R-:W-:Y:S05]  /*16b0*/  @!P0 BRA `(.L_x_19) ;  /* 0x0000000000048947 */ /* 0x000fea0003800000 */
[----:B------:R-:W-:Y:S01]  /*16c0*/  BPT.TRAP 0x1 ;  /* 0x000000040000795c */ /* 0x000fe20000300000 */
.L_x_19:
[----:B------:R-:W-:-:S05]  /*16d0*/  IMAD.U32 R4, RZ, RZ, UR44 ;  /* 0x0000002cff047e24 */ /* 0x000fca000f8e00ff */
[----:B------:R-:W-:Y:S01]  /*16e0*/  ISETP.GE.AND P2, PT, R4, 0x1, PT ;  /* 0x000000010400780c */ /* 0x000fe20003f46270 */
[----:B-1----:R-:W-:-:S12]  /*16f0*/  @P1 BRA `(.L_x_20) ;  /* 0x0000000000081947 */ /* 0x002fd80003800000 */
[----:B------:R-:W1:Y:S02]  /*1700*/  SYNCS.PHASECHK.TRANS64.TRYWAIT P1, [R3+URZ], R0 ;  /* 0x00000000030075a7 */ /* 0x000e64000802017f */
[----:B-1----:R-:W-:Y:S05]  /*1710*/  @!P1 BRA `(.L_x_21) ;  /* 0x00000068004c9947 */ /* 0x002fea0003800000 */
.L_x_20:
[----:B------:R-:W-:Y:S05]  /*1720*/  WARPSYNC.ALL ;  /* 0x0000000000007948 */ /* 0x000fea0003800000 */
[----:B------:R-:W-:Y:S01]  /*1730*/  R2UR UR4, R6 ;  /* 0x00000000060472ca */ /* 0x000fe200000e0000 */
[----:B------:R-:W-:Y:S01]  /*1740*/  ULEA UR5, UR42, UR45, 0xb ;  /* 0x0000002d2a057291 */ /* 0x000fe2000f8e583f */
[----:B------:R-:W-:Y:S01]  /*1750*/  WARPGROUP.ARRIVE ;  /* 0x00000000000079c5 */ /* 0x000fe20000000000 */
[----:B------:R-:W-:Y:S01]  /*1760*/  UMOV UR9, 0x40000040 ;  /* 0x4000004000097882 */ /* 0x000fe20000000000 */
[----:B------:R-:W-:-:S04]  /*1770*/  UMOV UR11, 0x40000040 ;  /* 0x40000040000b7882 */ /* 0x000fc80000000000 */
[----:B------:R-:W-:-:S05]  /*1780*/  UMOV UR8, UR5 ;  /* 0x0000000500087c82 */ /* 0x000fca0008000000 */
[----:B------:R-:W-:-:S04]  /*1790*/  UIADD3 UR4, UR4, 0x18100, URZ ;  /* 0x0001810004047890 */ /* 0x000fc8000fffe03f */
[----:B------:R-:W-:-:S04]  /*17a0*/  USHF.R.U32.HI UR4, URZ, 0x4, UR4 ;  /* 0x000000043f047899 */ /* 0x000fc80008011604 */
[----:B------:R-:W-:-:S04]  /*17b0*/  ULOP3.LUT UR4, UR4, 0x3fff, URZ, 0xc0, !UPT ;  /* 0x00003fff04047892 */ /* 0x000fc8000f8ec03f */
[----:B------:R-:W-:-:S04]  /*17c0*/  ULOP3.LUT UR4, UR4, 0x10000, URZ, 0xfc, !UPT ;  /* 0x0001000004047892 */ /* 0x000fc8000f8efc3f */
[----:B------:R-:W-:-:S07]  /*17d0*/  ULEA UR6, UR42, UR4, 0xb ;  /* 0x000000042a067291 */ /* 0x000fce000f8e583f */
[----:B------:R-:W-:Y:S02]  /*17e0*/  UMOV UR10, UR6 ;  /* 0x00000006000a7c82 */ /* 0x000fe40008000000 */
[----:B------:R-:W-:Y:S01]  /*17f0*/  HGMMA.64x128x16.F32 R24, gdesc[UR8], RZ, !UPT, gsb0 ;  /* 0x01e00000081879f0 */ /* 0x000fe2000c0008ff */
[----:B------:R-:W-:Y:S02]  /*1800*/  UIADD3 UR8, UR5, 0x2, URZ ;  /* 0x0000000205087890 */ /* 0x000fe4000fffe03f */
[----:B------:R-:W-:Y:S01]  /*1810*/  UIADD3 UR10, UR6, 0x2, URZ ;  /* 0x00000002060a7890 */ /* 0x000fe2000fffe03f */
[----:B------:R-:W-:Y:S01]  /*1820*/  UMOV UR9, 0x40000040 ;  /* 0x4000004000097882 */ /* 0x000fe20000000000 */
[----:B------:R-:W-:Y:S01]  /*1830*/  UMOV UR11, 0x40000040 ;  /* 0x40000040000b7882 */ /* 0x000fe20000000000 */
[----:B------:R-:W-:Y:S02]  /*1840*/  WARPGROUP.DEPBAR.LE gsb0, 0x0 ;  /* 0x00008000000079c5 */ /* 0x000fe40000010000 */
[----:B------:R-:W-:-:S06]  /*1850*/  WARPGROUP.ARRIVE ;  /* 0x00000000000079c5 */ /* 0x000fcc0000000000 */
[----:B------:R-:W-:Y:S01]  /*1860*/  HGMMA.64x128x16.F32 R24, gdesc[UR8], R24, gsb0 ;  /* 0x01e00000081879f0 */ /* 0x000fe20008000818 */
        /* <DEDUP_REMOVED lines=41> */
[----:B------:R-:W-:Y:S03]  /*1b00*/  HGMMA.64x128x16.F32 R24, gdesc[UR8], R24, gsb0 ;  /* 0x01e00000081879f0 */ /* 0x000fe60008000818 */
[----:B------:R-:W-:Y:S02]  /*1b10*/  WARPGROUP.DEPBAR.LE gsb0, 0x0 ;  /* 0x00008000000079c5 */ /* 0x000fe40000010000 */
[----:B------:R-:W-:Y:S05]  /*1b20*/  @!P2 BRA `(.L_x_22) ;  /* 0x000000040098a947 */ /* 0x000fea0003800000 */
[----:B------:R-:W-:Y:S01]  /*1b30*/  UIADD3 UR5, UR42, 0x1, URZ ;  /* 0x000000012a057890 */ /* 0x000fe2000fffe03f */
[----:B01----:R-:W-:Y:S02]  /*1b40*/  IMAD.U32 R0, RZ, RZ, UR44 ;  /* 0x0000002cff007e24 */ /* 0x003fe4000f8e00ff */
[----:B------:R-:W-:Y:S01]  /*1b50*/  IMAD.U32 R3, RZ, RZ, UR42 ;  /* 0x0000002aff037e24 */ /* 0x000fe2000f8e00ff */
[----:B------:R-:W-:-:S04]  /*1b60*/  UISETP.NE.AND UP0, UPT, UR5, 0x3, UPT ;  /* 0x000000030500788c */ /* 0x000fc8000bf05270 */
[----:B------:R-:W-:Y:S02]  /*1b70*/  USEL UR6, URZ, 0x1, UP0 ;  /* 0x000000013f067887 */ /* 0x000fe40008000000 */
[----:B------:R-:W-:Y:S02]  /*1b80*/  USEL UR5, UR5, URZ, UP0 ;  /* 0x0000003f05057287 */ /* 0x000fe40008000000 */
[----:B------:R-:W-:-:S06]  /*1b90*/  ULOP3.LUT UR6, UR40, UR6, URZ, 0x3c, !UPT ;  /* 0x0000000628067292 */ /* 0x000fcc000f8e3c3f */
[----:B------:R-:W-:-:S07]  /*1ba0*/  IMAD.U32 R7, RZ, RZ, UR6 ;  /* 0x00000006ff077e24 */ /* 0x000fce000f8e00ff */
.L_x_29:
[----:B------:R-:W-:Y:S05]  /*1bb0*/  @!P0 BRA `(.L_x_23) ;  /* 0x0000000000048947 */ /* 0x000fea0003800000 */
[----:B------:R-:W-:Y:S01]  /*1bc0*/  BPT.TRAP 0x1 ;  /* 0x000000040000795c */ /* 0x000fe20000300000 */
.L_x_23:
[----:B------:R-:W0:Y:S01]  /*1bd0*/  S2UR UR7, SR_CgaCtaId ;  /* 0x00000000000779c3 */ /* 0x000e220000008800 */
[----:B------:R-:W-:Y:S01]  /*1be0*/  UMOV UR6, 0x400 ;  /* 0x0000040000067882 */ /* 0x000fe20000000000 */
[----:B------:R-:W-:Y:S01]  /*1bf0*/  IMAD.U32 R5, RZ, RZ, UR5 ;  /* 0x00000005ff057e24 */ /* 0x000fe2000f8e00ff */
[----:B------:R-:W-:Y:S01]  /*1c00*/  SHF.L.U32 R4, R7, 0x1f, RZ ;  /* 0x0000001f07047819 */ /* 0x000fe200000006ff */
[----:B0-----:R-:W-:-:S06]  /*1c10*/  ULEA UR6, UR7, UR6, 0x18 ;  /* 0x0000000607067291 */ /* 0x001fcc000f8ec03f */
[----:B------:R-:W-:-:S04]  /*1c20*/  IMAD.U32 R6, RZ, RZ, UR6 ;  /* 0x00000006ff067e24 */ /* 0x000fc8000f8e00ff */
[----:B------:R-:W-:-:S04]  /*1c30*/  IMAD R5, R5, 0x8, R6 ;  /* 0x0000000805057824 */ /* 0x000fc800078e0206 */
[----:B------:R0:W1:Y:S01]  /*1c40*/  SYNCS.PHASECHK.TRANS64.TRYWAIT P1, [R5+URZ], R4 ;  /* 0x00000004050075a7 */ /* 0x000062000802017f */
[----:B------:R-:W-:Y:S05]  /*1c50*/  @!P0 BRA `(.L_x_24) ;  /* 0x0000000000048947 */ /* 0x000fea0003800000 */
[----:B------:R-:W-:Y:S01]  /*1c60*/  BPT.TRAP 0x1 ;  /* 0x000000040000795c */ /* 0x000fe20000300000 */
.L_x_24:
[----:B-1----:R-:W-:Y:S05]  /*1c70*/  @P1 BRA `(.L_x_25) ;  /* 0x0000000000081947 */ /* 0x002fea0003800000 */
[----:B------:R-:W1:Y:S02]  /*1c80*/  SYNCS.PHASECHK.TRANS64.TRYWAIT P1, [R5+URZ], R4 ;  /* 0x00000004050075a7 */ /* 0x000e64000802017f */
[----:B-1----:R-:W-:Y:S05]  /*1c90*/  @!P1 BRA `(.L_x_26) ;  /* 0x0000006400009947 */ /* 0x002fea0003800000 */
.L_x_25:
[----:B------:R-:W-:Y:S01]  /*1ca0*/  ULEA UR6, UR5, UR45, 0xb ;  /* 0x0000002d05067291 */ /* 0x000fe2000f8e583f */
[----:B------:R-:W-:Y:S01]  /*1cb0*/  WARPGROUP.ARRIVE ;  /* 0x00000000000079c5 */ /* 0x000fe20000000000 */
[----:B------:R-:W-:Y:S01]  /*1cc0*/  ULEA UR7, UR5, UR4, 0xb ;  /* 0x0000000405077291 */ /* 0x000fe2000f8e583f */
[----:B------:R-:W-:Y:S01]  /*1cd0*/  UMOV UR9, 0x40000040 ;  /* 0x4000004000097882 */ /* 0x000fe20000000000 */
[----:B------:R-:W-:-:S03]  /*1ce0*/  UMOV UR11, 0x40000040 ;  /* 0x40000040000b7882 */ /* 0x000fc60000000000 */
[----:B------:R-:W-:Y:S02]  /*1cf0*/  UMOV UR8, UR6 ;  /* 0x0000000600087c82 */ /* 0x000fe40008000000 */
[----:B------:R-:W-:Y:S02]  /*1d00*/  UMOV UR10, UR7 ;  /* 0x00000007000a7c82 */ /* 0x000fe40008000000 */
[----:B------:R-:W-:Y:S01]  /*1d10*/  HGMMA.64x128x16.F32 R24, gdesc[UR8], R24, gsb0 ;  /* 0x01e00000081879f0 */ /* 0x000fe20008000818 */
[----:B------:R-:W-:Y:S02]  /*1d20*/  UIADD3 UR8, UR6, 0x2, URZ ;  /* 0x0000000206087890 */ /* 0x000fe4000fffe03f */
[----:B------:R-:W-:Y:S01]  /*1d30*/  UIADD3 UR10, UR7, 0x2, URZ ;  /* 0x00000002070a7890 */ /* 0x000fe2000fffe03f */
[----:B------:R-:W-:Y:S01]  /*1d40*/  UMOV UR9, 0x40000040 ;  /* 0x4000004000097882 */ /* 0x000fe20000000000 */
[----:B------:R-:W-:Y:S01]  /*1d50*/  UMOV UR11, 0x40000040 ;  /* 0x40000040000b7882 */ /* 0x000fe20000000000 */
[----:B------:R-:W-:-:S02]  /*1d60*/  WARPGROUP.DEPBAR.LE gsb0, 0x0 ;  /* 0x00008000000079c5 */ /* 0x000fc40000010000 */
        /* <DEDUP_REMOVED lines=46> */
[----:B------:R-:W-:Y:S01]  /*2050*/  BPT.TRAP 0x1 ;  /* 0x000000040000795c */ /* 0x000fe20000300000 */
.L_x_27:
[----:B------:R-:W-:-:S13]  /*2060*/  ISETP.NE.AND P1, PT, R102, RZ, PT ;  /* 0x000000ff6600720c */ /* 0x000fda0003f25270 */
[----:B01----:R-:W-:-:S04]  /*2070*/  @P1 IMAD R4, R3, 0x8, R6 ;  /* 0x0000000803041824 */ /* 0x003fc800078e0206 */
[----:B------:R-:W-:-:S05]  /*2080*/  @P1 VIADD R4, R4, 0x18 ;  /* 0x0000001804041836 */ /* 0x000fca0000000000 */
[----:B------:R-:W-:-:S04]  /*2090*/  @P1 PRMT R4, R19, 0x654, R4 ;  /* 0x0000065413041816 */ /* 0x000fc80000000004 */
[----:B------:R0:W-:Y:S01]  /*20a0*/  @P1 SYNCS.ARRIVE.TRANS64.RED.A1T0 RZ, [R4+URZ], RZ ;  /* 0x000000ff04ff19a7 */ /* 0x0001e2000810043f */
[----:B------:R-:W-:-:S13]  /*20b0*/  ISETP.GT.U32.AND P1, PT, R18, 0x1, PT ;  /* 0x000000011200780c */ /* 0x000fda0003f24070 */
[----:B0-----:R-:W-:Y:S05]  /*20c0*/  @P1 BRA `(.L_x_28) ;  /* 0x0000000000041947 */ /* 0x001fea0003800000 */
[----:B------:R-:W-:Y:S01]  /*20d0*/  BPT.TRAP 0x1 ;  /* 0x000000040000795c */ /* 0x000fe20000300000 */
.L_x_28:
[----:B------:R-:W-:Y:S01]  /*20e0*/  UIADD3 UR5, UR5, 0x1, URZ ;  /* 0x0000000105057890 */ /* 0x000fe2000fffe03f */
[C---:B------:R-:W-:Y:S01]  /*20f0*/  ISETP.GT.AND P2, PT, R0.reuse, 0x1, PT ;  /* 0x000000010000780c */ /* 0x040fe20003f44270 */
[----:B------:R-:W-:Y:S02]  /*2100*/  VIADD R3, R3, 0x1 ;  /* 0x0000000103037836 */ /* 0x000fe40000000000 */
[----:B------:R-:W-:Y:S01]  /*2110*/  UISETP.NE.AND UP0, UPT, UR5, 0x3, UPT ;  /* 0x000000030500788c */ /* 0x000fe2000bf05270 */
[----:B------:R-:W-:Y:S02]  /*2120*/  VIADD R0, R0, 0xffffffff ;  /* 0xffffffff00007836 */ /* 0x000fe40000000000 */
[C---:B------:R-:W-:Y:S01]  /*2130*/  ISETP.NE.AND P1, PT, R3.reuse, 0x3, PT ;  /* 0x000000030300780c */ /* 0x040fe20003f25270 */
[----:B------:R-:W-:Y:S02]  /*2140*/  USEL UR6, URZ, 0x1, UP0 ;  /* 0x000000013f067887 */ /* 0x000fe40008000000 */
[----:B------:R-:W-:Y:S01]  /*2150*/  USEL UR5, UR5, URZ, UP0 ;  /* 0x0000003f05057287 */ /* 0x000fe20008000000 */
[----:B------:R-:W-:-:S03]  /*2160*/  SEL R3, R3, RZ, P1 ;  /* 0x000000ff03037207 */ /* 0x000fc60000800000 */
[----:B------:R-:W-:Y:S01]  /*2170*/  LOP3.LUT R7, R7, UR6, RZ, 0x3c, !PT ;  /* 0x0000000607077c12 */ /* 0x000fe2000f8e3cff */
[----:B------:R-:W-:Y:S07]  /*2180*/  @P2 BRA `(.L_x_29) ;  /* 0xfffffff800882947 */ /* 0x000fee000383ffff */
.L_x_22:
[----:B01----:R-:W0:Y:S02]  /*2190*/  LDC R0, c[0x0][0x28c] ;  /* 0x0000a300ff007b82 */ /* 0x003e240000000800 */
[----:B0-----:R-:W-:-:S13]  /*21a0*/  ISETP.GE.AND P1, PT, R0, 0x1, PT ;  /* 0x000000010000780c */ /* 0x001fda0003f26270 */
[----:B------:R-:W-:Y:S05]  /*21b0*/  @!P1 BRA `(.L_x_30) ;  /* 0x0000000000449947 */ /* 0x000fea0003800000 */
[----:B------:R-:W-:Y:S05]  /*21c0*/  @!P0 BRA `(.L_x_31) ;  /* 0x0000000000048947 */ /* 0x000fea0003800000 */
[----:B------:R-:W-:Y:S01]  /*21d0*/  BPT.TRAP 0x1 ;  /* 0x000000040000795c */ /* 0x000fe20000300000 */
.L_x_31:
[----:B------:R-:W-:-:S13]  /*21e0*/  ISETP.NE.AND P0, PT, R102, RZ, PT ;  /* 0x000000ff6600720c */ /* 0x000fda0003f05270 */
[----:B------:R-:W-:-:S05]  /*21f0*/  VOTEU.ANY UP0, P0 ;  /* 0x00000000003f7886 */ /* 0x000fca0000000100 */
[----:B------:R-:W-:-:S06]  /*2200*/  @UP0 UIADD3 UR4, UR44, UR42, URZ ;  /* 0x0000002a2c040290 */ /* 0x000fcc000fffe03f */
[----:B------:R-:W-:Y:S02]  /*2210*/  IMAD.U32 R4, RZ, RZ, UR4 ;  /* 0x00000004ff047e24 */ /* 0x000fe4000f8e00ff */
[----:B------:R-:W-:Y:S02]  /*2220*/  IMAD.U32 R3, RZ, RZ, UR4 ;  /* 0x00000004ff037e24 */ /* 0x000fe4000f8e00ff */
[----:B------:R-:W-:-:S05]  /*2230*/  @P0 IMAD.WIDE.U32 R4, R4, -0x55555555, RZ ;  /* 0xaaaaaaab04040825 */ /* 0x000fca00078e00ff */
[----:B------:R-:W-:-:S05]  /*2240*/  @P0 SHF.R.U32.HI R0, RZ, 0x1, R5 ;  /* 0x00000001ff000819 */ /* 0x000fca0000011605 */
[----:B------:R-:W-:-:S04]  /*2250*/  @P0 IMAD R0, R0, -0x3, R3 ;  /* 0xfffffffd00000824 */ /* 0x000fc800078e0203 */
[----:B------:R-:W-:-:S04]  /*2260*/  @P0 IMAD R0, R0, 0x8, R6 ;  /* 0x0000000800000824 */ /* 0x000fc800078e0206 */
[----:B------:R-:W-:-:S05]  /*2270*/  @P0 VIADD R0, R0, 0x18 ;  /* 0x0000001800000836 */ /* 0x000fca0000000000 */
[----:B------:R-:W-:-:S04]  /*2280*/  @P0 PRMT R0, R19, 0x654, R0 ;  /* 0x0000065413000816 */ /* 0x000fc80000000000 */
[----:B------:R0:W-:Y:S01]  /*2290*/  @P0 SYNCS.ARRIVE.TRANS64.RED.A1T0 RZ, [R0+URZ], RZ ;  /* 0x000000ff00ff09a7 */ /* 0x0001e2000810043f */
[----:B------:R-:W-:-:S13]  /*22a0*/  ISETP.GT.U32.AND P0, PT, R18, 0x1, PT ;  /* 0x000000011200780c */ /* 0x000fda0003f04070 */
[----:B0-----:R-:W-:Y:S05]  /*22b0*/  @P0 BRA `(.L_x_30) ;  /* 0x0000000000040947 */ /* 0x001fea0003800000 */
[----:B------:R-:W-:Y:S01]  /*22c0*/  BPT.TRAP 0x1 ;  /* 0x000000040000795c */ /* 0x000fe20000300000 */
.L_x_30:
[----:B------:R-:W-:Y:S01]  /*22d0*/  IMAD.SHL.U32 R3, R100, 0x80, RZ ;  /* 0x0000008064037824 */ /* 0x000fe200078e00ff */
[----:B------:R-:W-:Y:S01]  /*22e0*/  UIADD3 UR42, UR43, UR42, URZ ;  /* 0x0000002a2b2a7290 */ /* 0x000fe2000fffe03f */
[----:B------:R-:W-:Y:S01]  /*22f0*/  SHF.R.S32.HI R13, RZ, 0x1f, R99 ;  /* 0x0000001fff0d7819 */ /* 0x000fe20000011463 */
[----:B------:R-:W-:Y:S01]  /*2300*/  UISETP.GE.U32.AND UP1, UPT, UR43, 0x3, UPT ;  /* 0x000000032b00788c */ /* 0x000fe2000bf26070 */
[----:B------:R-:W-:Y:S01]  /*2310*/  IMAD.SHL.U32 R7, R101, 0x80, RZ ;  /* 0x0000008065077824 */ /* 0x000fe200078e00ff */
[----:B------:R-:W-:Y:S01]  /*2320*/  ULDC UR7, c[0x0][0x288] ;  /* 0x0000a20000077ab9 */ /* 0x000fe20000000800 */
[C---:B------:R-:W-:Y:S01]  /*2330*/  LOP3.LUT R8, R3.reuse, 0x6, R94, 0xf8, !PT ;  /* 0x0000000603087812 */ /* 0x040fe200078ef85e */
[----:B------:R-:W-:Y:S01]  /*2340*/  UISETP.GT.U32.AND UP0, UPT, UR42, 0x2, UPT ;  /* 0x000000022a00788c */ /* 0x000fe2000bf04070 */
[----:B------:R-:W-:Y:S01]  /*2350*/  ISETP.GE.AND P0, PT, R3, UR7, PT ;  /* 0x0000000703007c0c */ /* 0x000fe2000bf06270 */
[----:B------:R-:W-:Y:S01]  /*2360*/  ULDC.64 UR4, c[0x0][0x5d0] ;  /* 0x0001740000047ab9 */ /* 0x000fe20000000a00 */
[--C-:B------:R-:W-:Y:S01]  /*2370*/  SHF.R.S32.HI R9, RZ, 0x1f, R8.reuse ;  /* 0x0000001fff097819 */ /* 0x100fe20000011408 */
[----:B------:R-:W-:Y:S01]  /*2380*/  ULDC UR10, c[0x0][0x284] ;  /* 0x0000a100000a7ab9 */ /* 0x000fe20000000800 */
[----:B------:R-:W-:Y:S01]  /*2390*/  IMAD R0, R13, UR4, RZ ;  /* 0x000000040d007c24 */ /* 0x000fe2000f8e02ff */
[----:B------:R-:W-:Y:S01]  /*23a0*/  UISETP.LT.U32.AND UP0, UPT, UR43, 0x3, UP0 ;  /* 0x000000032b00788c */ /* 0x000fe20008701070 */
[----:B------:R-:W-:Y:S01]  /*23b0*/  ISETP.GE.OR P0, PT, R7, UR10, P0 ;  /* 0x0000000a07007c0c */ /* 0x000fe20008706670 */
[----:B------:R-:W-:Y:S01]  /*23c0*/  IMAD.WIDE.U32 R4, R99, UR4, R8 ;  /* 0x0000000463047c25 */ /* 0x000fe2000f8e0008 */
[----:B------:R-:W-:Y:S01]  /*23d0*/  ULDC.64 UR8, c[0x0][0x5c8] ;  /* 0x0001720000087ab9 */ /* 0x000fe20000000a00 */
[----:B------:R-:W-:-:S02]  /*23e0*/  USEL UR6, URZ, 0x1, !UP0 ;  /* 0x000000013f067887 */ /* 0x000fc4000c000000 */
[----:B------:R-:W-:Y:S01]  /*23f0*/  IMAD R11, R99, UR5, R0 ;  /* 0x00000005630b7c24 */ /* 0x000fe2000f8e0200 */
[----:B------:R-:W-:Y:S01]  /*2400*/  @UP1 UIMAD.WIDE.U32 UR4, UR42, -0x55555555, URZ ;  /* 0xaaaaaaab2a0418a5 */ /* 0x000fe2000f8e003f */
[----:B------:R-:W-:Y:S01]  /*2410*/  IMAD.WIDE R100, R101, 0x80, R22 ;  /* 0x0000008065647825 */ /* 0x000fe200078e0216 */
[----:B------:R-:W-:Y:S02]  /*2420*/  ULOP3.LUT UR40, UR40, UR6, URZ, 0x3c, !UPT ;  /* 0x0000000628287292 */ /* 0x000fe4000f8e3c3f */
[----:B------:R-:W-:Y:S01]  /*2430*/  @UP1 USHF.R.U32.HI UR4, URZ, 0x1, UR5 ;  /* 0x000000013f041899 */ /* 0x000fe20008011605 */
[----:B------:R-:W-:Y:S02]  /*2440*/  IMAD.IADD R5, R5, 0x1, R11 ;  /* 0x0000000105057824 */ /* 0x000fe400078e020b */
[----:B------:R-:W-:Y:S01]  /*2450*/  IMAD R11, R101, UR8, RZ ;  /* 0x00000008650b7c24 */ /* 0x000fe2000f8e02ff */
[----:B------:R-:W-:Y:S01]  /*2460*/  @UP1 ULOP3.LUT UR40, UR40, 0x1, UR4, 0x78, !UPT ;  /* 0x0000000128281892 */ /* 0x000fe2000f8e7804 */
[----:B------:R-:W-:-:S04]  /*2470*/  IMAD.WIDE.U32 R104, R100, UR8, R4 ;  /* 0x0000000864687c25 */ /* 0x000fc8000f8e0004 */
[----:B------:R-:W-:Y:S02]  /*2480*/  IMAD R11, R100, UR9, R11 ;  /* 0x00000009640b7c24 */ /* 0x000fe4000f8e020b */
[----:B------:R-:W-:Y:S01]  /*2490*/  IMAD.MOV.U32 R0, RZ, RZ, -0x1 ;  /* 0xffffffffff007424 */ /* 0x000fe200078e00ff */
[----:B------:R-:W-:Y:S06]  /*24a0*/  @P0 BRA `(.L_x_32) ;  /* 0x0000004000040947 */ /* 0x000fec0003800000 */
[----:B-----5:R-:W-:Y:S01]  /*24b0*/  FSETP.NEU.AND P1, PT, R89, RZ, PT ;  /* 0x000000ff5900720b */ /* 0x020fe20003f2d000 */
[----:B------:R-:W-:Y:S01]  /*24c0*/  IMAD.IADD R4, R93, 0x1, -R3 ;  /* 0x000000015d047824 */ /* 0x000fe200078e0a03 */
[----:B------:R-:W-:Y:S01]  /*24d0*/  BSSY B0, `(.L_x_32) ;  /* 0x00003fe000007945 */ /* 0x000fe20003800000 */
[----:B------:R-:W-:Y:S02]  /*24e0*/  IMAD.IADD R3, R98, 0x1, -R7 ;  /* 0x0000000162037824 */ /* 0x000fe400078e0a07 */
[----:B------:R-:W-:Y:S01]  /*24f0*/  IMAD.IADD R115, R105, 0x1, R11 ;  /* 0x0000000169737824 */ /* 0x000fe200078e020b */
[----:B------:R-:W-:-:S04]  /*2500*/  ISETP.GT.AND P0, PT, R4, RZ, PT ;  /* 0x000000ff0400720c */ /* 0x000fc80003f04270 */
[----:B------:R-:W-:-:S03]  /*2510*/  ISETP.GT.AND P3, PT, R3, RZ, P0 ;  /* 0x000000ff0300720c */ /* 0x000fc60000764270 */
[----:B------:R-:W-:Y:S10]  /*2520*/  @!P1 BRA `(.L_x_33) ;  /* 0x0000002c00289947 */ /* 0x000ff40003800000 */
[----:B------:R-:W0:Y:S01]  /*2530*/  LDC.64 R108, c[0x0][0x5b8] ;  /* 0x00016e00ff6c7b82 */ /* 0x000e220000000a00 */
[----:B------:R-:W-:-:S07]  /*2540*/  ULDC.64 UR4, c[0x0][0x5c0] ;  /* 0x0001700000047ab9 */ /* 0x000fce0000000a00 */
[----:B------:R-:W1:Y:S08]  /*2550*/  LDC.64 R110, c[0x0][0x5b0] ;  /* 0x00016c00ff6e7b82 */ /* 0x000e700000000a00 */
[----:B------:R-:W2:Y:S01]  /*2560*/  LDC.64 R112, c[0x0][0x5a8] ;  /* 0x00016a00ff707b82 */ /* 0x000ea20000000a00 */
[-C--:B0-----:R-:W-:Y:S02]  /*2570*/  IMAD R6, R13, R108.reuse, RZ ;  /* 0x0000006c0d067224 */ /* 0x081fe400078e02ff */
[----:B------:R-:W-:-:S04]  /*2580*/  IMAD.WIDE.U32 R106, R99, R108, R8 ;  /* 0x0000006c636a7225 */ /* 0x000fc800078e0008 */
[----:B------:R-:W-:Y:S02]  /*2590*/  IMAD R105, R99, R109, R6 ;  /* 0x0000006d63697224 */ /* 0x000fe400078e0206 */
[-C--:B-1----:R-:W-:Y:S02]  /*25a0*/  IMAD R5, R101, R110.reuse, RZ ;  /* 0x0000006e65057224 */ /* 0x082fe400078e02ff */
[----:B------:R-:W-:Y:S02]  /*25b0*/  IMAD.IADD R13, R107, 0x1, R105 ;  /* 0x000000016b0d7824 */ /* 0x000fe400078e0269 */
[----:B------:R-:W-:Y:S02]  /*25c0*/  IMAD.MOV.U32 R12, RZ, RZ, R106 ;  /* 0x000000ffff0c7224 */ /* 0x000fe400078e006a */
[C---:B------:R-:W-:Y:S02]  /*25d0*/  IMAD R109, R100.reuse, R111, R5 ;  /* 0x0000006f646d7224 */ /* 0x040fe400078e0205 */
[----:B------:R-:W-:-:S04]  /*25e0*/  IMAD.WIDE.U32 R6, R100, R110, R12 ;  /* 0x0000006e64067225 */ /* 0x000fc800078e000c */
[----:B------:R-:W-:Y:S01]  /*25f0*/  IMAD.IADD R5, R7, 0x1, R109 ;  /* 0x0000000107057824 */ /* 0x000fe200078e026d */
[----:B--2---:R-:W-:-:S04]  /*2600*/  LEA R14, P1, R6, R112, 0x1 ;  /* 0x00000070060e7211 */ /* 0x004fc800078208ff */
[----:B------:R-:W-:-:S05]  /*2610*/  LEA.HI.X R15, R6, R113, R5, 0x1, P1 ;  /* 0x00000071060f7211 */ /* 0x000fca00008f0c05 */
[----:B------:R0:W2:Y:S01]  /*2620*/  @P3 LDG.E.LTC128B.U16 R5, desc[UR36][R14.64] ;  /* 0x000000240e053981 */ /* 0x0000a2000c1e1520 */
[----:B------:R-:W-:Y:S01]  /*2630*/  IMAD.WIDE.U32 R6, R100, R110, R8 ;  /* 0x0000006e64067225 */ /* 0x000fe200078e0008 */
[----:B------:R-:W-:Y:S03]  /*2640*/  BSSY B1, `(.L_x_34) ;  /* 0x0000013000017945 */ /* 0x000fe60003800000 */
[----:B------:R-:W-:Y:S02]  /*2650*/  IMAD.IADD R7, R109, 0x1, R7 ;  /* 0x000000016d077824 */ /* 0x000fe400078e0207 */
[----:B------:R-:W-:Y:S01]  /*2660*/  IMAD.WIDE.U32 R20, R99, R108, R6 ;  /* 0x0000006c63147225 */ /* 0x000fe200078e0006 */
[----:B0-----:R-:W-:-:S03]  /*2670*/  SHF.L.U64.HI R15, R110, 0x3, R111 ;  /* 0x000000036e0f7819 */ /* 0x001fc6000001026f */
[----:B------:R-:W-:Y:S01]  /*2680*/  IMAD.IADD R7, R105, 0x1, R21 ;  /* 0x0000000169077824 */ /* 0x000fe200078e0215 */
[----:B------:R-:W-:Y:S01]  /*2690*/  LEA R6, P4, R20, R112, 0x1 ;  /* 0x0000007014067211 */ /* 0x000fe200078808ff */
[----:B------:R-:W-:-:S03]  /*26a0*/  IMAD.SHL.U32 R14, R110, 0x8, RZ ;  /* 0x000000086e0e7824 */ /* 0x000fc600078e00ff */
[----:B------:R-:W-:Y:S01]  /*26b0*/  LEA.HI.X R7, R20, R113, R7, 0x1, P4 ;  /* 0x0000007114077211 */ /* 0x000fe200020f0c07 */
[----:B--2---:R-:W-:-:S05]  /*26c0*/  HADD2.F32 R10, -RZ, R5.H0_H0 ;  /* 0x20000005ff0a7230 */ /* 0x004fca0000004100 */
[----:B------:R-:W-:Y:S01]  /*26d0*/  FMUL R11, R10, R89 ;  /* 0x000000590a0b7220 */ /* 0x000fe20000400000 */
[----:B------:R-:W-:-:S03]  /*26e0*/  LEA R10, P1, R104, UR4, 0x1 ;  /* 0x00000004680a7c11 */ /* 0x000fc6000f8208ff */
[----:B------:R-:W-:Y:S01]  /*26f0*/  FFMA R24, R24, R88, R11 ;  /* 0x0000005818187223 */ /* 0x000fe2000000000b */
[----:B------:R-:W-:Y:S02]  /*2700*/  LEA.HI.X R11, R104, UR5, R115, 0x1, P1 ;  /* 0x00000005680b7c11 */ /* 0x000fe400088f0c73 */
[----:B------:R-:W-:Y:S02]  /*2710*/  ISETP.GT.AND P1, PT, R4, 0x1, PT ;  /* 0x000000010400780c */ /* 0x000fe40003f24270 */
[----:B------:R-:W-:Y:S02]  /*2720*/  F2FP.F16.F32.PACK_AB R24, RZ, R24 ;  /* 0x00000018ff18723e */ /* 0x000fe400000000ff */
[----:B------:R-:W-:-:S03]  /*2730*/  ISETP.GT.AND P2, PT, R3, RZ, P1 ;  /* 0x000000ff0300720c */ /* 0x000fc60000f44270 */
[----:B------:R0:W-:Y:S10]  /*2740*/  @P3 STG.E.U16 desc[UR36][R10.64], R24 ;  /* 0x000000180a003986 */ /* 0x0001f4000c101524 */
[----:B------:R-:W-:Y:S05]  /*2750*/  @!P2 BRA `(.L_x_35) ;  /* 0x000000000004a947 */ /* 0x000fea0003800000 */
[----:B------:R1:W5:Y:S02]  /*2760*/  LDG.E.LTC128B.U16 R5, desc[UR36][R6.64+0x2] ;  /* 0x0000022406057981 */ /* 0x000364000c1e1520 */
.L_x_35:
[----:B------:R-:W-:Y:S05]  /*2770*/  BSYNC B1 ;  /* 0x0000000000017941 */ /* 0x000fea0003800000 */
.L_x_34:
[----:B-----5:R-:W-:Y:S01]  /*2780*/  HADD2.F32 R12, -RZ, R5.H0_H0 ;  /* 0x20000005ff0c7230 */ /* 0x020fe20000004100 */
[----:B------:R-:W-:Y:S01]  /*2790*/  ISETP.GT.AND P0, PT, R3, 0x8, P0 ;  /* 0x000000080300780c */ /* 0x000fe20000704270 */
[----:B------:R-:W-:Y:S01]  /*27a0*/  IMAD.WIDE.U32 R20, R100, R110, R14 ;  /* 0x0000006e64147225 */ /* 0x000fe200078e000e */
[----:B0-----:R-:W-:-:S03]  /*27b0*/  PRMT R24, R5, 0x7610, R24 ;  /* 0x0000761005187816 */ /* 0x001fc60000000018 */
[----:B------:R-:W-:Y:S01]  /*27c0*/  FMUL R12, R12, R89 ;  /* 0x000000590c0c7220 */ /* 0x000fe20000400000 */
[----:B------:R-:W-:Y:S01]  /*27d0*/  IMAD.IADD R109, R109, 0x1, R21 ;  /* 0x000000016d6d7824 */ /* 0x000fe200078e0215 */
[----:B------:R-:W-:Y:S02]  /*27e0*/  IADD3 R106, P3, R106, R20, RZ ;  /* 0x000000146a6a7210 */ /* 0x000fe40007f7e0ff */
[----:B------:R-:W-:-:S03]  /*27f0*/  FFMA R12, R25, R88, R12 ;  /* 0x00000058190c7223 */ /* 0x000fc6000000000c */
[----:B------:R-:W-:Y:S01]  /*2800*/  IMAD.X R13, R109, 0x1, R13, P3 ;  /* 0x000000016d0d7824 */ /* 0x000fe200018e060d */
[C---:B------:R-:W-:Y:S02]  /*2810*/  LEA R14, P3, R106.reuse, R112, 0x1 ;  /* 0x000000706a0e7211 */ /* 0x040fe400078608ff */
[----:B------:R-:W-:Y:S02]  /*2820*/  F2FP.F16.F32.PACK_AB R12, RZ, R12 ;  /* 0x0000000cff0c723e */ /* 0x000fe400000000ff */
[----:B------:R-:W-:Y:S02]  /*2830*/  LEA.HI.X R15, R106, R113, R13, 0x1, P3 ;  /* 0x000000716a0f7211 */ /* 0x000fe400018f0c0d */
[----:B------:R-:W-:-:S05]  /*2840*/  PRMT R21, R12, 0x7610, R21 ;  /* 0x000076100c157816 */ /* 0x000fca0000000015 */
[----:B------:R0:W-:Y:S04]  /*2850*/  @P2 STG.E.U16 desc[UR36][R10.64+0x2], R21 ;  /* 0x000002150a002986 */ /* 0x0001e8000c101524 */
[----:B------:R-:W2:Y:S01]  /*2860*/  @P0 LDG.E.LTC128B.U16 R24, desc[UR36][R14.64] ;  /* 0x000000240e180981 */ /* 0x000ea2000c1e1520 */
[----:B------:R-:W-:Y:S01]  /*2870*/  IADD3 R20, P2, R8, R20, RZ ;  /* 0x0000001408147210 */ /* 0x000fe20007f5e0ff */
[----:B------:R-:W-:Y:S01]  /*2880*/  BSSY B1, `(.L_x_36) ;  /* 0x0000011000017945 */ /* 0x000fe20003800000 */
[C---:B------:R-:W-:Y:S02]  /*2890*/  SHF.L.U64.HI R13, R90.reuse, 0x1, R91 ;  /* 0x000000015a0d7819 */ /* 0x040fe4000001025b */
[----:B------:R-:W-:Y:S01]  /*28a0*/  ISETP.GT.AND P1, PT, R3, 0x8, P1 ;  /* 0x000000080300780c */ /* 0x000fe20000f24270 */
[----:B0-----:R-:W-:Y:S01]  /*28b0*/  IMAD.X R21, R9, 0x1, R109, P2 ;  /* 0x0000000109157824 */ /* 0x001fe200010e066d */
[----:B------:R-:W-:Y:S01]  /*28c0*/  LEA R12, P2, R90, R10, 0x1 ;  /* 0x0000000a5a0c7211 */ /* 0x000fe200078408ff */
[----:B------:R-:W-:-:S04]  /*28d0*/  IMAD.WIDE.U32 R20, R99, R108, R20 ;  /* 0x0000006c63147225 */ /* 0x000fc800078e0014 */
[----:B------:R-:W-:Y:S02]  /*28e0*/  IMAD.X R13, R13, 0x1, R11, P2 ;  /* 0x000000010d0d7824 */ /* 0x000fe400010e060b */
[----:B------:R-:W-:Y:S02]  /*28f0*/  IMAD.IADD R9, R105, 0x1, R21 ;  /* 0x0000000169097824 */ /* 0x000fe400078e0215 */
[----:B--2---:R-:W-:-:S05]  /*2900*/  HADD2.F32 R8, -RZ, R24.H0_H0 ;  /* 0x20000018ff087230 */ /* 0x004fca0000004100 */
[----:B------:R-:W-:Y:S01]  /*2910*/  FMUL R5, R8, R89 ;  /* 0x0000005908057220 */ /* 0x000fe20000400000 */
[----:B------:R-:W-:-:S03]  /*2920*/  LEA R8, P3, R20, R112, 0x1 ;  /* 0x0000007014087211 */ /* 0x000fc600078608ff */
[----:B------:R-:W-:Y:S01]  /*2930*/  FFMA R5, R26, R88, R5 ;  /* 0x000000581a057223 */ /* 0x000fe20000000005 */
[----:B------:R-:W-:-:S04]  /*2940*/  LEA.HI.X R9, R20, R113, R9, 0x1, P3 ;  /* 0x0000007114097211 */ /* 0x000fc800018f0c09 */
[----:B------:R-:W-:-:S05]  /*2950*/  F2FP.F16.F32.PACK_AB R5, RZ, R5 ;  /* 0x00000005ff05723e */ /* 0x000fca00000000ff */
[----:B------:R0:W-:Y:S01]  /*2960*/  @P0 STG.E.U16 desc[UR36][R12.64], R5 ;  /* 0x000000050c000986 */ /* 0x0001e2000c101524 */
[----:B------:R-:W-:Y:S05]  /*2970*/  @!P1 BRA `(.L_x_37) ;  /* 0x0000000000049947 */ /* 0x000fea0003800000 */
[----:B------:R2:W5:Y:S02]  /*2980*/  LDG.E.LTC128B.U16 R24, desc[UR36][R8.64+0x2] ;  /* 0x0000022408187981 */ /* 0x000564000c1e1520 */
.L_x_37:
[----:B------:R-:W-:Y:S05]  /*2990*/  BSYNC B1 ;  /* 0x0000000000017941 */ /* 0x000fea0003800000 */
.L_x_36:
[----:B-----5:R-:W-:Y:S01]  /*29a0*/  HADD2.F32 R14, -RZ, R24.H0_H0 ;  /* 0x20000018ff0e7230 */ /* 0x020fe20000004100 */
[----:B------:R-:W-:Y:S01]  /*29b0*/  ISETP.GT.AND P0, PT, R4, 0x8, PT ;  /* 0x000000080400780c */ /* 0x000fe20003f04270 */
[----:B------:R-:W-:Y:S03]  /*29c0*/  BSSY B1, `(.L_x_38) ;  /* 0x0000008000017945 */ /* 0x000fe60003800000 */
[----:B------:R-:W-:Y:S01]  /*29d0*/  FMUL R14, R14, R89 ;  /* 0x000000590e0e7220 */ /* 0x000fe20000400000 */
[----:B------:R-:W-:-:S03]  /*29e0*/  ISETP.GT.AND P2, PT, R3, RZ, P0 ;  /* 0x000000ff0300720c */ /* 0x000fc60000744270 */
[----:B------:R-:W-:-:S05]  /*29f0*/  FFMA R14, R27, R88, R14 ;  /* 0x000000581b0e7223 */ /* 0x000fca000000000e */
[----:B------:R-:W-:-:S05]  /*2a00*/  F2FP.F16.F32.PACK_AB R14, RZ, R14 ;  /* 0x0000000eff0e723e */ /* 0x000fca00000000ff */
[----:B------:R3:W-:Y:S01]  /*2a10*/  @P1 STG.E.U16 desc[UR36][R12.64+0x2], R14 ;  /* 0x0000020e0c001986 */ /* 0x0007e2000c101524 */
[----:B------:R-:W-:Y:S05]  /*2a20*/  @!P2 BRA `(.L_x_39) ;  /* 0x000000000004a947 */ /* 0x000fea0003800000 */
[----:B------:R4:W5:Y:S02]  /*2a30*/  LDG.E.LTC128B.U16 R24, desc[UR36][R6.64+0x10] ;  /* 0x0000102406187981 */ /* 0x000964000c1e1520 */
.L_x_39:
[----:B------:R-:W-:Y:S05]  /*2a40*/  BSYNC B1 ;  /* 0x0000000000017941 */ /* 0x000fea0003800000 */
.L_x_38:
[----:B---3-5:R-:W-:Y:S01]  /*2a50*/  HADD2.F32 R14, -RZ, R24.H0_H0 ;  /* 0x20000018ff0e7230 */ /* 0x028fe20000004100 */
[----:B------:R-:W-:Y:S01]  /*2a60*/  ISETP.GT.AND P1, PT, R4, 0x9, PT ;  /* 0x000000090400780c */ /* 0x000fe20003f24270 */
[----:B------:R-:W-:Y:S03]  /*2a70*/  BSSY B1, `(.L_x_40) ;  /* 0x0000008000017945 */ /* 0x000fe60003800000 */
[----:B0-----:R-:W-:Y:S01]  /*2a80*/  FMUL R5, R14, R89 ;  /* 0x000000590e057220 */ /* 0x001fe20000400000 */
[----:B------:R-:W-:-:S03]  /*2a90*/  ISETP.GT.AND P3, PT, R3, RZ, P1 ;  /* 0x000000ff0300720c */ /* 0x000fc60000f64270 */
[----:B------:R-:W-:-:S05]  /*2aa0*/  FFMA R5, R28, R88, R5 ;  /* 0x000000581c057223 */ /* 0x000fca0000000005 */
[----:B------:R-:W-:-:S05]  /*2ab0*/  F2FP.F16.F32.PACK_AB R5, RZ, R5 ;  /* 0x00000005ff05723e */ /* 0x000fca00000000ff */
[----:B------:R0:W-:Y:S01]  /*2ac0*/  @P2 STG.E.U16 desc[UR36][R10.64+0x10], R5 ;  /* 0x000010050a002986 */ /* 0x0001e2000c101524 */
[----:B------:R-:W-:Y:S05]  /*2ad0*/  @!P3 BRA `(.L_x_41) ;  /* 0x000000000004b947 */ /* 0x000fea0003800000 */
[----:B------:R3:W5:Y:S02]  /*2ae0*/  LDG.E.LTC128B.U16 R24, desc[UR36][R6.64+0x12] ;  /* 0x0000122406187981 */ /* 0x000764000c1e1520 */
.L_x_41:
[----:B------:R-:W-:Y:S05]  /*2af0*/  BSYNC B1 ;  /* 0x0000000000017941 */ /* 0x000fea0003800000 */
.L_x_40:
[----:B-----5:R-:W-:Y:S01]  /*2b00*/  HADD2.F32 R14, -RZ, R24.H0_H0 ;  /* 0x20000018ff0e7230 */ /* 0x020fe20000004100 */
[----:B------:R-:W-:Y:S01]  /*2b10*/  ISETP.GT.AND P0, PT, R3, 0x8, P0 ;  /* 0x000000080300780c */ /* 0x000fe20000704270 */
[----:B------:R-:W-:Y:S03]  /*2b20*/  BSSY B1, `(.L_x_42) ;  /* 0x0000007000017945 */ /* 0x000fe60003800000 */
[----:B------:R-:W-:-:S04]  /*2b30*/  FMUL R14, R14, R89 ;  /* 0x000000590e0e7220 */ /* 0x000fc80000400000 */
[----:B------:R-:W-:-:S05]  /*2b40*/  FFMA R14, R29, R88, R14 ;  /* 0x000000581d0e7223 */ /* 0x000fca000000000e */
[----:B------:R-:W-:-:S05]  /*2b50*/  F2FP.F16.F32.PACK_AB R14, RZ, R14 ;  /* 0x0000000eff0e723e */ /* 0x000fca00000000ff */
[----:B------:R0:W-:Y:S01]  /*2b60*/  @P3 STG.E.U16 desc[UR36][R10.64+0x12], R14 ;  /* 0x0000120e0a003986 */ /* 0x0001e2000c101524 */
[----:B------:R-:W-:Y:S05]  /*2b70*/  @!P0 BRA `(.L_x_43) ;  /* 0x0000000000048947 */ /* 0x000fea0003800000 */
[----:B------:R0:W5:Y:S02]  /*2b80*/  LDG.E.LTC128B.U16 R24, desc[UR36][R8.64+0x10] ;  /* 0x0000102408187981 */ /* 0x000164000c1e1520 */
.L_x_43:
[----:B------:R-:W-:Y:S05]  /*2b90*/  BSYNC B1 ;  /* 0x0000000000017941 */ /* 0x000fea0003800000 */
.L_x_42:
[----:B0----5:R-:W-:Y:S01]  /*2ba0*/  HADD2.F32 R14, -RZ, R24.H0_H0 ;  /* 0x20000018ff0e7230 */ /* 0x021fe20000004100 */
        /* <DEDUP_REMOVED lines=8> */
.L_x_45:
[----:B------:R-:W-:Y:S05]  /*2c30*/  BSYNC B1 ;  /* 0x0000000000017941 */ /* 0x000fea0003800000 */
.L_x_44:
        /* <DEDUP_REMOVED lines=10> */
.L_x_47:
[----:B------:R-:W-:Y:S05]  /*2ce0*/  BSYNC B1 ;  /* 0x0000000000017941 */ /* 0x000fea0003800000 */
.L_x_46:
[----:B0----5:R-:W-:Y:S01]  /*2cf0*/  HADD2.F32 R14, -RZ, R24.H0_H0 ;  /* 0x20000018ff0e7230 */ /* 0x021fe20000004100 */
        /* <DEDUP_REMOVED lines=9> */
.L_x_49:
[----:B------:R-:W-:Y:S05]  /*2d90*/  BSYNC B1 ;  /* 0x0000000000017941 */ /* 0x000fea0003800000 */
.L_x_48:
        /* <DEDUP_REMOVED lines=9> */
.L_x_51:
[----:B------:R-:W-:Y:S05]  /*2e30*/  BSYNC B1 ;  /* 0x0000000000017941 */ /* 0x000fea0003800000 */
.L_x_50:
        /* <DEDUP_REMOVED lines=9> */
.L_x_53:
[----:B------:R-:W-:Y:S05]  /*2ed0*/  BSYNC B1 ;  /* 0x0000000000017941 */ /* 0x000fea0003800000 */
.L_x_52:
        /* <DEDUP_REMOVED lines=10> */
.L_x_55:
[----:B------:R-:W-:Y:S05]  /*2f80*/  BSYNC B1 ;  /* 0x0000000000017941 */ /* 0x000fea0003800000 */
.L_x_54:
        /* <DEDUP_REMOVED lines=10> */
.L_x_57:
[----:B------:R-:W-:Y:S05]  /*3030*/  BSYNC B1 ;  /* 0x0000000000017941 */ /* 0x000fea0003800000 */
.L_x_56:
        /* <DEDUP_REMOVED lines=9> */
.L_x_59:
[----:B------:R-:W-:Y:S05]  /*30d0*/  BSYNC B1 ;  /* 0x0000000000017941 */ /* 0x000fea0003800000 */
.L_x_58:
        /* <DEDUP_REMOVED lines=9> */
.L_x_61:
[----:B------:R-:W-:Y:S05]  /*3170*/  BSYNC B1 ;  /* 0x0000000000017941 */ /* 0x000fea0003800000 */
.L_x_60:
        /* <DEDUP_REMOVED lines=10> */
.L_x_63:
[----:B------:R-:W-:Y:S05]  /*3220*/  BSYNC B1 ;  /* 0x0000000000017941 */ /* 0x000fea0003800000 */
.L_x_62:
        /* <DEDUP_REMOVED lines=10> */
.L_x_65:
[----:B------:R-:W-:Y:S05]  /*32d0*/  BSYNC B1 ;  /* 0x0000000000017941 */ /* 0x000fea0003800000 */
.L_x_64:
        /* <DEDUP_REMOVED lines=9> */
.L_x_67:
[----:B------:R-:W-:Y:S05]  /*3370*/  BSYNC B1 ;  /* 0x0000000000017941 */ /* 0x000fea0003800000 */
.L_x_66:
        /* <DEDUP_REMOVED lines=9> */
.L_x_69:
[----:B------:R-:W-:Y:S05]  /*3410*/  BSYNC B1 ;  /* 0x0000000000017941 */ /* 0x000fea0003800000 */
.L_x_68:
        /* <DEDUP_REMOVED lines=10> */
.L_x_71:
[----:B------:R-:W-:Y:S05]  /*34c0*/  BSYNC B1 ;  /* 0x0000000000017941 */ /* 0x000fea0003800000 */
.L_x_70:
        /* <DEDUP_REMOVED lines=10> */
.L_x_73:
[----:B------:R-:W-:Y:S05]  /*3570*/  BSYNC B1 ;  /* 0x0000000000017941 */ /* 0x000fea0003800000 */
.L_x_72:
        /* <DEDUP_REMOVED lines=9> */
.L_x_75:
[----:B------:R-:W-:Y:S05]  /*3610*/  BSYNC B1 ;  /* 0x0000000000017941 */ /* 0x000fea0003800000 */
.L_x_74:
        /* <DEDUP_REMOVED lines=9> */
.L_x_77:
[----:B------:R-:W-:Y:S05]  /*36b0*/  BSYNC B1 ;  /* 0x0000000000017941 */ /* 0x000fea0003800000 */
.L_x_76:
        /* <DEDUP_REMOVED lines=10> */
.L_x_79:
[----:B------:R-:W-:Y:S05]  /*3760*/  BSYNC B1 ;  /* 0x0000000000017941 */ /* 0x000fea0003800000 */
.L_x_78:
        /* <DEDUP_REMOVED lines=10> */
.L_x_81:
[----:B------:R-:W-:Y:S05]  /*3810*/  BSYNC B1 ;  /* 0x0000000000017941 */ /* 0x000fea0003800000 */
.L_x_80:
        /* <DEDUP_REMOVED lines=9> */
.L_x_83:
[----:B------:R-:W-:Y:S05]  /*38b0*/  BSYNC B1 ;  /* 0x0000000000017941 */ /* 0x000fea0003800000 */
.L_x_82:
        /* <DEDUP_REMOVED lines=9> */
.L_x_85:
[----:B------:R-:W-:Y:S05]  /*3950*/  BSYNC B1 ;  /* 0x0000000000017941 */ /* 0x000fea0003800000 */
.L_x_84:
        /* <DEDUP_REMOVED lines=10> */
.L_x_87:
[----:B------:R-:W-:Y:S05]  /*3a00*/  BSYNC B1 ;  /* 0x0000000000017941 */ /* 0x000fea0003800000 */
.L_x_86:
        /* <DEDUP_REMOVED lines=10> */
.L_x_89:
[----:B------:R-:W-:Y:S05]  /*3ab0*/  BSYNC B1 ;  /* 0x0000000000017941 */ /* 0x000fea0003800000 */
.L_x_88:
        /* <DEDUP_REMOVED lines=9> */
.L_x_91:
[----:B------:R-:W-:Y:S05]  /*3b50*/  BSYNC B1 ;  /* 0x0000000000017941 */ /* 0x000fea0003800000 */
.L_x_90:
        /* <DEDUP_REMOVED lines=9> */
.L_x_93:
[----:B------:R-:W-:Y:S05]  /*3bf0*/  BSYNC B1 ;  /* 0x0000000000017941 */ /* 0x000fea0003800000 */
.L_x_92:
        /* <DEDUP_REMOVED lines=10> */
.L_x_95:
[----:B------:R-:W-:Y:S05]  /*3ca0*/  BSYNC B1 ;  /* 0x0000000000017941 */ /* 0x000fea0003800000 */
.L_x_94:
        /* <DEDUP_REMOVED lines=10> */
.L_x_97:
[----:B------:R-:W-:Y:S05]  /*3d50*/  BSYNC B1 ;  /* 0x0000000000017941 */ /* 0x000fea0003800000 */
.L_x_96:
        /* <DEDUP_REMOVED lines=9> */
.L_x_99:
[----:B------:R-:W-:Y:S05]  /*3df0*/  BSYNC B1 ;  /* 0x0000000000017941 */ /* 0x000fea0003800000 */
.L_x_98:
        /* <DEDUP_REMOVED lines=9> */
.L_x_101:
[----:B------:R-:W-:Y:S05]  /*3e90*/  BSYNC B1 ;  /* 0x0000000000017941 */ /* 0x000fea0003800000 */
.L_x_100:
        /* <DEDUP_REMOVED lines=10> */
.L_x_103:
[----:B------:R-:W-:Y:S05]  /*3f40*/  BSYNC B1 ;  /* 0x0000000000017941 */ /* 0x000fea0003800000 */
.L_x_102:
        /* <DEDUP_REMOVED lines=10> */
.L_x_105:
[----:B------:R-:W-:Y:S05]  /*3ff0*/  BSYNC B1 ;  /* 0x0000000000017941 */ /* 0x000fea0003800000 */
.L_x_104:
        /* <DEDUP_REMOVED lines=9> */
.L_x_107:
[----:B------:R-:W-:Y:S05]  /*4090*/  BSYNC B1 ;  /* 0x0000000000017941 */ /* 0x000fea0003800000 */
.L_x_106:
        /* <DEDUP_REMOVED lines=9> */
.L_x_109:
[----:B------:R-:W-:Y:S05]  /*4130*/  BSYNC B1 ;  /* 0x0000000000017941 */ /* 0x000fea0003800000 */
.L_x_108:
        /* <DEDUP_REMOVED lines=10> */
.L_x_111:
[----:B------:R-:W-:Y:S05]  /*41e0*/  BSYNC B1 ;  /* 0x0000000000017941 */ /* 0x000fea0003800000 */
.L_x_110:
        /* <DEDUP_REMOVED lines=10> */
.L_x_113:
[----:B------:R-:W-:Y:S05]  /*4290*/  BSYNC B1 ;  /* 0x0000000000017941 */ /* 0x000fea0003800000 */
.L_x_112:
        /* <DEDUP_REMOVED lines=9> */
.L_x_115:
[----:B------:R-:W-:Y:S05]  /*4330*/  BSYNC B1 ;  /* 0x0000000000017941 */ /* 0x000fea0003800000 */
.L_x_114:
        /* <DEDUP_REMOVED lines=9> */
.L_x_117:
[----:B------:R-:W-:Y:S05]  /*43d0*/  BSYNC B1 ;  /* 0x0000000000017941 */ /* 0x000fea0003800000 */
.L_x_116:
        /* <DEDUP_REMOVED lines=10> */
.L_x_119:
[----:B------:R-:W-:Y:S05]  /*4480*/  BSYNC B1 ;  /* 0x0000000000017941 */ /* 0x000fea0003800000 */
.L_x_118:
        /* <DEDUP_REMOVED lines=10> */
.L_x_121:
[----:B------:R-:W-:Y:S05]  /*4530*/  BSYNC B1 ;  /* 0x0000000000017941 */ /* 0x000fea0003800000 */
.L_x_120:
        /* <DEDUP_REMOVED lines=9> */
.L_x_123:
[----:B------:R-:W-:Y:S05]  /*45d0*/  BSYNC B1 ;  /* 0x0000000000017941 */ /* 0x000fea0003800000 */
.L_x_122:
        /* <DEDUP_REMOVED lines=9> */
.L_x_125:
[----:B------:R-:W-:Y:S05]  /*4670*/  BSYNC B1 ;  /* 0x0000000000017941 */ /* 0x000fea0003800000 */
.L_x_124:
        /* <DEDUP_REMOVED lines=10> */
.L_x_127:
[----:B------:R-:W-:Y:S05]  /*4720*/  BSYNC B1 ;  /* 0x0000000000017941 */ /* 0x000fea0003800000 */
.L_x_126:
        /* <DEDUP_REMOVED lines=10> */
.L_x_129:
[----:B------:R-:W-:Y:S05]  /*47d0*/  BSYNC B1 ;  /* 0x0000000000017941 */ /* 0x000fea0003800000 */
.L_x_128:
        /* <DEDUP_REMOVED lines=9> */
.L_x_131:
[----:B------:R-:W-:Y:S05]  /*4870*/  BSYNC B1 ;  /* 0x0000000000017941 */ /* 0x000fea0003800000 */
.L_x_130:
        /* <DEDUP_REMOVED lines=9> */
.L_x_133:
[----:B------:R-:W-:Y:S05]  /*4910*/  BSYNC B1 ;  /* 0x0000000000017941 */ /* 0x000fea0003800000 */
.L_x_132:
        /* <DEDUP_REMOVED lines=10> */
.L_x_135:
[----:B------:R-:W-:Y:S05]  /*49c0*/  BSYNC B1 ;  /* 0x0000000000017941 */ /* 0x000fea0003800000 */
.L_x_134:
        /* <DEDUP_REMOVED lines=10> */
.L_x_137:
[----:B------:R-:W-:Y:S05]  /*4a70*/  BSYNC B1 ;  /* 0x0000000000017941 */ /* 0x000fea0003800000 */
.L_x_136:
        /* <DEDUP_REMOVED lines=9> */
.L_x_139:
[----:B------:R-:W-:Y:S05]  /*4b10*/  BSYNC B1 ;  /* 0x0000000000017941 */ /* 0x000fea0003800000 */
.L_x_138:
        /* <DEDUP_REMOVED lines=9> */
.L_x_141:
[----:B------:R-:W-:Y:S05]  /*4bb0*/  BSYNC B1 ;  /* 0x0000000000017941 */ /* 0x000fea0003800000 */
.L_x_140:
        /* <DEDUP_REMOVED lines=10> */
.L_x_143:
[----:B------:R-:W-:Y:S05]  /*4c60*/  BSYNC B1 ;  /* 0x0000000000017941 */ /* 0x000fea0003800000 */
.L_x_142:
        /* <DEDUP_REMOVED lines=10> */
.L_x_145:
[----:B------:R-:W-:Y:S05]  /*4d10*/  BSYNC B1 ;  /* 0x0000000000017941 */ /* 0x000fea0003800000 */
.L_x_144:
        /* <DEDUP_REMOVED lines=9> */
.L_x_147:
[----:B------:R-:W-:Y:S05]  /*4db0*/  BSYNC B1 ;  /* 0x0000000000017941 */ /* 0x000fea0003800000 */
.L_x_146:
        /* <DEDUP_REMOVED lines=9> */
.L_x_149:
[----:B------:R-:W-:Y:S05]  /*4e50*/  BSYNC B1 ;  /* 0x0000000000017941 */ /* 0x000fea0003800000 */
.L_x_148:
        /* <DEDUP_REMOVED lines=10> */
.L_x_151:
[----:B------:R-:W-:Y:S05]  /*4f00*/  BSYNC B1 ;  /* 0x0000000000017941 */ /* 0x000fea0003800000 */
.L_x_150:
[----:B0----5:R-:W-:Y:S01]  /*4f10*/  HADD2.F32 R14, -RZ, R24.H0_H0 ;  /* 0x20000018ff0e7230 */ /* 0x021fe20000004100 */
[----:B------:R-:W-:Y:S01]  /*4f20*/  ISETP.GT.AND P1, PT, R4, 0x79, PT ;  /* 0x000000790400780c */ /* 0x000fe20003f24270 */
[----:B------:R-:W-:Y:S01]  /*4f30*/  @P2 IMAD.MOV.U32 R4, RZ, RZ, R10 ;  /* 0x000000ffff042224 */ /* 0x000fe200078e000a */
[----:B------:R-:W-:Y:S02]  /*4f40*/  BSSY B1, `(.L_x_152) ;  /* 0x000000a000017945 */ /* 0x000fe40003800000 */
[----:B------:R-:W-:Y:S01]  /*4f50*/  FMUL R5, R14, R89 ;  /* 0x000000590e057220 */ /* 0x000fe20000400000 */
[----:B------:R-:W-:-:S03]  /*4f60*/  ISETP.GT.AND P3, PT, R3, RZ, P1 ;  /* 0x000000ff0300720c */ /* 0x000fc60000f64270 */
[----:B------:R-:W-:-:S05]  /*4f70*/  FFMA R5, R84, R88, R5 ;  /* 0x0000005854057223 */ /* 0x000fca0000000005 */
[----:B------:R-:W-:-:S04]  /*4f80*/  F2FP.F16.F32.PACK_AB R5, RZ, R5 ;  /* 0x00000005ff05723e */ /* 0x000fc800000000ff */
[----:B------:R-:W-:Y:S01]  /*4f90*/  PRMT R14, R5, 0x7610, R14 ;  /* 0x00007610050e7816 */ /* 0x000fe2000000000e */
[----:B------:R-:W-:-:S05]  /*4fa0*/  @P2 IMAD.MOV.U32 R5, RZ, RZ, R11 ;  /* 0x000000ffff052224 */ /* 0x000fca00078e000b */
[----:B------:R0:W-:Y:S01]  /*4fb0*/  @P2 STG.E.U16 desc[UR36][R4.64+0xf0], R14 ;  /* 0x0000f00e04002986 */ /* 0x0001e2000c101524 */
[----:B------:R-:W-:Y:S05]  /*4fc0*/  @!P3 BRA `(.L_x_153) ;  /* 0x000000000004b947 */ /* 0x000fea0003800000 */
[----:B------:R0:W5:Y:S02]  /*4fd0*/  LDG.E.LTC128B.U16 R24, desc[UR36][R6.64+0xf2] ;  /* 0x0000f22406187981 */ /* 0x000164000c1e1520 */
.L_x_153:
[----:B------:R-:W-:Y:S05]  /*4fe0*/  BSYNC B1 ;  /* 0x0000000000017941 */ /* 0x000fea0003800000 */
.L_x_152:
        /* <DEDUP_REMOVED lines=9> */
.L_x_155:
[----:B------:R-:W-:Y:S05]  /*5080*/  BSYNC B1 ;  /* 0x0000000000017941 */ /* 0x000fea0003800000 */
.L_x_154:
[----:B0----5:R-:W-:Y:S01]  /*5090*/  HADD2.F32 R4, -RZ, R24.H0_H0 ;  /* 0x20000018ff047230 */ /* 0x021fe20000004100 */
[----:B------:R-:W-:Y:S01]  /*50a0*/  ISETP.GT.AND P1, PT, R3, 0x8, P1 ;  /* 0x000000080300780c */ /* 0x000fe20000f24270 */
[----:B------:R-:W-:Y:S03]  /*50b0*/  BSSY B1, `(.L_x_156) ;  /* 0x000000a000017945 */ /* 0x000fe60003800000 */
[----:B------:R-:W-:Y:S01]  /*50c0*/  FMUL R5, R4, R89 ;  /* 0x0000005904057220 */ /* 0x000fe20000400000 */
[----:B------:R-:W-:-:S03]  /*50d0*/  @P0 IMAD.MOV.U32 R4, RZ, RZ, R12 ;  /* 0x000000ffff040224 */ /* 0x000fc600078e000c */
[----:B------:R-:W-:-:S05]  /*50e0*/  FFMA R5, R86, R88, R5 ;  /* 0x0000005856057223 */ /* 0x000fca0000000005 */
[----:B------:R-:W-:-:S04]  /*50f0*/  F2FP.F16.F32.PACK_AB R5, RZ, R5 ;  /* 0x00000005ff05723e */ /* 0x000fc800000000ff */
[----:B-1-34-:R-:W-:Y:S01]  /*5100*/  PRMT R6, R5, 0x7610, R6 ;  /* 0x0000761005067816 */ /* 0x01afe20000000006 */
[----:B------:R-:W-:-:S05]  /*5110*/  @P0 IMAD.MOV.U32 R5, RZ, RZ, R13 ;  /* 0x000000ffff050224 */ /* 0x000fca00078e000d */
[----:B------:R0:W-:Y:S01]  /*5120*/  @P0 STG.E.U16 desc[UR36][R4.64+0xf0], R6 ;  /* 0x0000f00604000986 */ /* 0x0001e2000c101524 */
[----:B------:R-:W-:Y:S05]  /*5130*/  @!P1 BRA `(.L_x_157) ;  /* 0x0000000000049947 */ /* 0x000fea0003800000 */
[----:B------:R1:W5:Y:S02]  /*5140*/  LDG.E.LTC128B.U16 R24, desc[UR36][R8.64+0xf2] ;  /* 0x0000f22408187981 */ /* 0x000364000c1e1520 */
.L_x_157:
[----:B------:R-:W-:Y:S05]  /*5150*/  BSYNC B1 ;  /* 0x0000000000017941 */ /* 0x000fea0003800000 */
.L_x_156:
[----:B------:R-:W-:Y:S05]  /*5160*/  @!P1 BRA `(.L_x_158) ;  /* 0x0000001000d09947 */ /* 0x000fea0003800000 */
[----:B-----5:R-:W-:-:S05]  /*5170*/  HADD2.F32 R24, -RZ, R24.H0_H0 ;  /* 0x20000018ff187230 */ /* 0x020fca0000004100 */
[----:B------:R-:W-:-:S04]  /*5180*/  FMUL R24, R24, R89 ;  /* 0x0000005918187220 */ /* 0x000fc80000400000 */
[----:B------:R-:W-:-:S05]  /*5190*/  FFMA R24, R87, R88, R24 ;  /* 0x0000005857187223 */ /* 0x000fca0000000018 */
[----:B------:R-:W-:-:S05]  /*51a0*/  F2FP.F16.F32.PACK_AB R24, RZ, R24 ;  /* 0x00000018ff18723e */ /* 0x000fca00000000ff */
[----:B------:R3:W-:Y:S01]  /*51b0*/  STG.E.U16 desc[UR36][R12.64+0xf2], R24 ;  /* 0x0000f2180c007986 */ /* 0x0007e2000c101524 */
[----:B------:R-:W-:Y:S05]  /*51c0*/  BRA `(.L_x_158) ;  /* 0x0000001000b87947 */ /* 0x000fea0003800000 */
.L_x_33:
[----:B------:R-:W-:Y:S01]  /*51d0*/  ISETP.GT.AND P2, PT, R4, 0x1, PT ;  /* 0x000000010400780c */ /* 0x000fe20003f44270 */
[----:B------:R-:W-:Y:S01]  /*51e0*/  ULDC.64 UR4, c[0x0][0x5c0] ;  /* 0x0001700000047ab9 */ /* 0x000fe20000000a00 */
[-C--:B------:R-:W-:Y:S01]  /*51f0*/  FMUL R24, R24, R88.reuse ;  /* 0x0000005818187220 */ /* 0x080fe20000400000 */
[-C--:B------:R-:W-:Y:S01]  /*5200*/  FMUL R25, R25, R88.reuse ;  /* 0x0000005819197220 */ /* 0x080fe20000400000 */
[----:B------:R-:W-:Y:S01]  /*5210*/  ISETP.GT.AND P1, PT, R3, RZ, P2 ;  /* 0x000000ff0300720c */ /* 0x000fe20001724270 */
[-C--:B------:R-:W-:Y:S01]  /*5220*/  FMUL R26, R26, R88.reuse ;  /* 0x000000581a1a7220 */ /* 0x080fe20000400000 */
[----:B------:R-:W-:Y:S01]  /*5230*/  LEA R6, P4, R104, UR4, 0x1 ;  /* 0x0000000468067c11 */ /* 0x000fe2000f8808ff */
[----:B------:R-:W-:Y:S01]  /*5240*/  FMUL R27, R27, R88 ;  /* 0x000000581b1b7220 */ /* 0x000fe20000400000 */
[----:B------:R-:W-:Y:S01]  /*5250*/  F2FP.F16.F32.PACK_AB R24, RZ, R24 ;  /* 0x00000018ff18723e */ /* 0x000fe200000000ff */
[-C--:B------:R-:W-:Y:S01]  /*5260*/  FMUL R28, R28, R88.reuse ;  /* 0x000000581c1c7220 */ /* 0x080fe20000400000 */
[----:B------:R-:W-:Y:S01]  /*5270*/  LEA.HI.X R7, R104, UR5, R115, 0x1, P4 ;  /* 0x0000000568077c11 */ /* 0x000fe2000a0f0c73 */
[-C--:B------:R-:W-:Y:S01]  /*5280*/  FMUL R29, R29, R88.reuse ;  /* 0x000000581d1d7220 */ /* 0x080fe20000400000 */
[----:B------:R-:W-:Y:S01]  /*5290*/  F2FP.F16.F32.PACK_AB R25, RZ, R25 ;  /* 0x00000019ff19723e */ /* 0x000fe200000000ff */
[-C--:B------:R-:W-:Y:S01]  /*52a0*/  FMUL R30, R30, R88.reuse ;  /* 0x000000581e1e7220 */ /* 0x080fe20000400000 */
[----:B------:R-:W-:Y:S01]  /*52b0*/  ISETP.GT.AND P2, PT, R3, 0x8, P2 ;  /* 0x000000080300780c */ /* 0x000fe20001744270 */
[----:B------:R-:W-:Y:S01]  /*52c0*/  @P3 STG.E.U16 desc[UR36][R6.64], R24 ;  /* 0x0000001806003986 */ /* 0x000fe2000c101524 */
[C---:B------:R-:W-:Y:S01]  /*52d0*/  SHF.L.U64.HI R5, R90.reuse, 0x1, R91 ;  /* 0x000000015a057819 */ /* 0x040fe2000001025b */
[----:B------:R-:W-:Y:S01]  /*52e0*/  FMUL R31, R31, R88 ;  /* 0x000000581f1f7220 */ /* 0x000fe20000400000 */
[----:B------:R-:W-:Y:S01]  /*52f0*/  LEA R8, P3, R90, R6, 0x1 ;  /* 0x000000065a087211 */ /* 0x000fe200078608ff */
[----:B------:R-:W-:Y:S01]  /*5300*/  @P1 STG.E.U16 desc[UR36][R6.64+0x2], R25 ;  /* 0x0000021906001986 */ /* 0x000fe2000c101524 */
[----:B------:R-:W-:Y:S01]  /*5310*/  ISETP.GT.AND P1, PT, R3, 0x8, P0 ;  /* 0x000000080300780c */ /* 0x000fe20000724270 */
[----:B------:R-:W-:Y:S01]  /*5320*/  FMUL R32, R32, R88 ;  /* 0x0000005820207220 */ /* 0x000fe20000400000 */
[----:B------:R-:W-:Y:S01]  /*5330*/  F2FP.F16.F32.PACK_AB R26, RZ, R26 ;  /* 0x0000001aff1a723e */ /* 0x000fe200000000ff */
[----:B------:R-:W-:Y:S01]  /*5340*/  IMAD.X R9, R5, 0x1, R7, P3 ;  /* 0x0000000105097824 */ /* 0x000fe200018e0607 */
[----:B------:R-:W-:Y:S01]  /*5350*/  F2FP.F16.F32.PACK_AB R27, RZ, R27 ;  /* 0x0000001bff1b723e */ /* 0x000fe200000000ff */
[-C--:B------:R-:W-:Y:S01]  /*5360*/  FMUL R33, R33, R88.reuse ;  /* 0x0000005821217220 */ /* 0x080fe20000400000 */
[----:B------:R-:W-:Y:S01]  /*5370*/  ISETP.GT.AND P0, PT, R4, 0x8, PT ;  /* 0x000000080400780c */ /* 0x000fe20003f04270 */
[----:B------:R-:W-:Y:S01]  /*5380*/  FMUL R34, R34, R88 ;  /* 0x0000005822227220 */ /* 0x000fe20000400000 */
[----:B------:R-:W-:Y:S01]  /*5390*/  F2FP.F16.F32.PACK_AB R28, RZ, R28 ;  /* 0x0000001cff1c723e */ /* 0x000fe200000000ff */
[-C--:B------:R-:W-:Y:S01]  /*53a0*/  FMUL R35, R35, R88.reuse ;  /* 0x0000005823237220 */ /* 0x080fe20000400000 */
[C---:B------:R-:W-:Y:S01]  /*53b0*/  ISETP.GT.AND P4, PT, R3.reuse, RZ, P0 ;  /* 0x000000ff0300720c */ /* 0x040fe20000784270 */
[-C--:B------:R-:W-:Y:S01]  /*53c0*/  FMUL R36, R36, R88.reuse ;  /* 0x0000005824247220 */ /* 0x080fe20000400000 */
[----:B------:R-:W-:Y:S01]  /*53d0*/  F2FP.F16.F32.PACK_AB R29, RZ, R29 ;  /* 0x0000001dff1d723e */ /* 0x000fe200000000ff */
[----:B------:R-:W-:Y:S01]  /*53e0*/  @P1 STG.E.U16 desc[UR36][R8.64], R26 ;  /* 0x0000001a08001986 */ /* 0x000fe2000c101524 */
[----:B------:R-:W-:Y:S01]  /*53f0*/  ISETP.GT.AND P1, PT, R3, 0x8, P0 ;  /* 0x000000080300780c */ /* 0x000fe20000724270 */
[----:B------:R-:W-:Y:S01]  /*5400*/  FMUL R37, R37, R88 ;  /* 0x0000005825257220 */ /* 0x000fe20000400000 */
[----:B------:R-:W-:Y:S01]  /*5410*/  F2FP.F16.F32.PACK_AB R30, RZ, R30 ;  /* 0x0000001eff1e723e */ /* 0x000fe200000000ff */
[----:B------:R-:W-:Y:S01]  /*5420*/  @P2 STG.E.U16 desc[UR36][R8.64+0x2], R27 ;  /* 0x0000021b08002986 */ /* 0x000fe2000c101524 */
[----:B------:R-:W-:Y:S01]  /*5430*/  ISETP.GT.AND P2, PT, R4, 0x9, PT ;  /* 0x000000090400780c */ /* 0x000fe20003f44270 */
[-C--:B------:R-:W-:Y:S01]  /*5440*/  FMUL R38, R38, R88.reuse ;  /* 0x0000005826267220 */ /* 0x080fe20000400000 */
[----:B------:R-:W-:Y:S01]  /*5450*/  F2FP.F16.F32.PACK_AB R31, RZ, R31 ;  /* 0x0000001fff1f723e */ /* 0x000fe200000000ff */
[-C--:B------:R-:W-:Y:S01]  /*5460*/  FMUL R39, R39, R88.reuse ;  /* 0x0000005827277220 */ /* 0x080fe20000400000 */
[C---:B------:R-:W-:Y:S01]  /*5470*/  ISETP.GT.AND P3, PT, R3.reuse, RZ, P2 ;  /* 0x000000ff0300720c */ /* 0x040fe20001764270 */
[----:B------:R-:W-:Y:S01]  /*5480*/  @P4 STG.E.U16 desc[UR36][R6.64+0x10], R28 ;  /* 0x0000101c06004986 */ /* 0x000fe2000c101524 */
[----:B------:R-:W-:Y:S01]  /*5490*/  ISETP.GT.AND P2, PT, R3, 0x8, P2 ;  /* 0x000000080300780c */ /* 0x000fe20001744270 */
[-C--:B------:R-:W-:Y:S01]  /*54a0*/  FMUL R40, R40, R88.reuse ;  /* 0x0000005828287220 */ /* 0x080fe20000400000 */
[----:B------:R-:W-:Y:S01]  /*54b0*/  ISETP.GT.AND P0, PT, R4, 0x10, PT ;  /* 0x000000100400780c */ /* 0x000fe20003f04270 */
[----:B------:R-:W-:Y:S01]  /*54c0*/  FMUL R41, R41, R88 ;  /* 0x0000005829297220 */ /* 0x000fe20000400000 */
[----:B------:R-:W-:Y:S01]  /*54d0*/  F2FP.F16.F32.PACK_AB R32, RZ, R32 ;  /* 0x00000020ff20723e */ /* 0x000fe200000000ff */
[-C--:B------:R-:W-:Y:S01]  /*54e0*/  FMUL R42, R42, R88.reuse ;  /* 0x000000582a2a7220 */ /* 0x080fe20000400000 */
[----:B------:R-:W-:Y:S01]  /*54f0*/  ISETP.GT.AND P4, PT, R3, RZ, P0 ;  /* 0x000000ff0300720c */ /* 0x000fe20000784270 */
[-C--:B------:R-:W-:Y:S01]  /*5500*/  FMUL R43, R43, R88.reuse ;  /* 0x000000582b2b7220 */ /* 0x080fe20000400000 */
[----:B------:R-:W-:Y:S01]  /*5510*/  F2FP.F16.F32.PACK_AB R33, RZ, R33 ;  /* 0x00000021ff21723e */ /* 0x000fe200000000ff */
[----:B------:R-:W-:Y:S01]  /*5520*/  FMUL R44, R44, R88 ;  /* 0x000000582c2c7220 */ /* 0x000fe20000400000 */
[----:B------:R-:W-:Y:S01]  /*5530*/  F2FP.F16.F32.PACK_AB R34, RZ, R34 ;  /* 0x00000022ff22723e */ /* 0x000fe200000000ff */
[----:B------:R-:W-:Y:S01]  /*5540*/  @P3 STG.E.U16 desc[UR36][R6.64+0x12], R29 ;  /* 0x0000121d06003986 */ /* 0x000fe2000c101524 */
[----:B------:R-:W-:Y:S01]  /*5550*/  ISETP.GT.AND P3, PT, R4, 0x11, PT ;  /* 0x000000110400780c */ /* 0x000fe20003f64270 */
[-C--:B------:R-:W-:Y:S01]  /*5560*/  FMUL R45, R45, R88.reuse ;  /* 0x000000582d2d7220 */ /* 0x080fe20000400000 */
[----:B------:R-:W-:Y:S01]  /*5570*/  F2FP.F16.F32.PACK_AB R35, RZ, R35 ;  /* 0x00000023ff23723e */ /* 0x000fe200000000ff */
[----:B------:R-:W-:Y:S01]  /*5580*/  @P1 STG.E.U16 desc[UR36][R8.64+0x10], R30 ;  /* 0x0000101e08001986 */ /* 0x000fe2000c101524 */
[C---:B------:R-:W-:Y:S01]  /*5590*/  ISETP.GT.AND P1, PT, R3.reuse, 0x8, P0 ;  /* 0x000000080300780c */ /* 0x040fe20000724270 */
[-C--:B------:R-:W-:Y:S01]  /*55a0*/  FMUL R46, R46, R88.reuse ;  /* 0x000000582e2e7220 */ /* 0x080fe20000400000 */
[----:B------:R-:W-:Y:S01]  /*55b0*/  ISETP.GT.AND P0, PT, R4, 0x18, PT ;  /* 0x000000180400780c */ /* 0x000fe20003f04270 */
[----:B------:R-:W-:Y:S01]  /*55c0*/  @P2 STG.E.U16 desc[UR36][R8.64+0x12], R31 ;  /* 0x0000121f08002986 */ /* 0x000fe2000c101524 */
[----:B------:R-:W-:Y:S01]  /*55d0*/  ISETP.GT.AND P2, PT, R3, RZ, P3 ;  /* 0x000000ff0300720c */ /* 0x000fe20001f44270 */
[-C--:B------:R-:W-:Y:S01]  /*55e0*/  FMUL R47, R47, R88.reuse ;  /* 0x000000582f2f7220 */ /* 0x080fe20000400000 */
[C---:B------:R-:W-:Y:S01]  /*55f0*/  ISETP.GT.AND P3, PT, R3.reuse, 0x8, P3 ;  /* 0x000000080300780c */ /* 0x040fe20001f64270 */
[----:B------:R-:W-:Y:S01]  /*5600*/  @P4 STG.E.U16 desc[UR36][R6.64+0x20], R32 ;  /* 0x0000202006004986 */ /* 0x000fe2000c101524 */
[----:B------:R-:W-:Y:S01]  /*5610*/  ISETP.GT.AND P4, PT, R3, RZ, P0 ;  /* 0x000000ff0300720c */ /* 0x000fe20000784270 */
[----:B------:R-:W-:Y:S01]  /*5620*/  FMUL R48, R48, R88 ;  /* 0x0000005830307220 */ /* 0x000fe20000400000 */
[----:B------:R-:W-:Y:S01]  /*5630*/  F2FP.F16.F32.PACK_AB R36, RZ, R36 ;  /* 0x00000024ff24723e */ /* 0x000fe200000000ff */
[-C--:B------:R-:W-:Y:S01]  /*5640*/  FMUL R49, R49, R88.reuse ;  /* 0x0000005831317220 */ /* 0x080fe20000400000 */
[----:B------:R-:W-:Y:S01]  /*5650*/  F2FP.F16.F32.PACK_AB R37, RZ, R37 ;  /* 0x00000025ff25723e */ /* 0x000fe200000000ff */
[----:B------:R-:W-:Y:S01]  /*5660*/  FMUL R50, R50, R88 ;  /* 0x0000005832327220 */ /* 0x000fe20000400000 */
[----:B------:R-:W-:Y:S01]  /*5670*/  F2FP.F16.F32.PACK_AB R38, RZ, R38 ;  /* 0x00000026ff26723e */ /* 0x000fe200000000ff */
[----:B------:R-:W-:Y:S01]  /*5680*/  FMUL R51, R51, R88 ;  /* 0x0000005833337220 */ /* 0x000fe20000400000 */
[----:B------:R-:W-:Y:S01]  /*5690*/  F2FP.F16.F32.PACK_AB R39, RZ, R39 ;  /* 0x00000027ff27723e */ /* 0x000fe200000000ff */
[----:B------:R-:W-:Y:S01]  /*56a0*/  @P2 STG.E.U16 desc[UR36][R6.64+0x22], R33 ;  /* 0x0000222106002986 */ /* 0x000fe2000c101524 */
[----:B------:R-:W-:Y:S01]  /*56b0*/  F2FP.F16.F32.PACK_AB R40, RZ, R40 ;  /* 0x00000028ff28723e */ /* 0x000fe200000000ff */
[-C--:B------:R-:W-:Y:S01]  /*56c0*/  FMUL R52, R52, R88.reuse ;  /* 0x0000005834347220 */ /* 0x080fe20000400000 */
[----:B------:R-:W-:Y:S01]  /*56d0*/  F2FP.F16.F32.PACK_AB R41, RZ, R41 ;  /* 0x00000029ff29723e */ /* 0x000fe200000000ff */
[----:B------:R-:W-:Y:S01]  /*56e0*/  @P1 STG.E.U16 desc[UR36][R8.64+0x20], R34 ;  /* 0x0000202208001986 */ /* 0x000fe2000c101524 */
[----:B------:R-:W-:Y:S01]  /*56f0*/  ISETP.GT.AND P1, PT, R3, 0x8, P0 ;  /* 0x000000080300780c */ /* 0x000fe20000724270 */
[-C--:B------:R-:W-:Y:S01]  /*5700*/  FMUL R53, R53, R88.reuse ;  /* 0x0000005835357220 */ /* 0x080fe20000400000 */
[C---:B------:R-:W-:Y:S01]  /*5710*/  ISETP.GT.AND P0, PT, R4.reuse, 0x20, PT ;  /* 0x000000200400780c */ /* 0x040fe20003f04270 */
[----:B------:R-:W-:Y:S01]  /*5720*/  @P3 STG.E.U16 desc[UR36][R8.64+0x22], R35 ;  /* 0x0000222308003986 */ /* 0x000fe2000c101524 */
[----:B------:R-:W-:Y:S01]  /*5730*/  ISETP.GT.AND P3, PT, R4, 0x19, PT ;  /* 0x000000190400780c */ /* 0x000fe20003f64270 */
[----:B------:R-:W-:Y:S01]  /*5740*/  FMUL R54, R54, R88 ;  /* 0x0000005836367220 */ /* 0x000fe20000400000 */
[----:B------:R-:W-:Y:S01]  /*5750*/  F2FP.F16.F32.PACK_AB R42, RZ, R42 ;  /* 0x0000002aff2a723e */ /* 0x000fe200000000ff */
[----:B------:R-:W-:Y:S01]  /*5760*/  @P4 STG.E.U16 desc[UR36][R6.64+0x30], R36 ;  /* 0x0000302406004986 */ /* 0x000fe2000c101524 */
[----:B------:R-:W-:Y:S01]  /*5770*/  ISETP.GT.AND P2, PT, R3, RZ, P3 ;  /* 0x000000ff0300720c */ /* 0x000fe20001f44270 */
[-C--:B------:R-:W-:Y:S01]  /*5780*/  FMUL R55, R55, R88.reuse ;  /* 0x0000005837377220 */ /* 0x080fe20000400000 */
[C---:B------:R-:W-:Y:S01]  /*5790*/  ISETP.GT.AND P3, PT, R3.reuse, 0x8, P3 ;  /* 0x000000080300780c */ /* 0x040fe20001f64270 */
[-C--:B------:R-:W-:Y:S01]  /*57a0*/  FMUL R56, R56, R88.reuse ;  /* 0x0000005838387220 */ /* 0x080fe20000400000 */
[----:B------:R-:W-:Y:S01]  /*57b0*/  ISETP.GT.AND P4, PT, R3, RZ, P0 ;  /* 0x000000ff0300720c */ /* 0x000fe20000784270 */
[-C--:B------:R-:W-:Y:S01]  /*57c0*/  FMUL R57, R57, R88.reuse ;  /* 0x0000005839397220 */ /* 0x080fe20000400000 */
[----:B------:R-:W-:Y:S01]  /*57d0*/  F2FP.F16.F32.PACK_AB R43, RZ, R43 ;  /* 0x0000002bff2b723e */ /* 0x000fe200000000ff */
[----:B------:R-:W-:Y:S01]  /*57e0*/  FMUL R58, R58, R88 ;  /* 0x000000583a3a7220 */ /* 0x000fe20000400000 */
[----:B------:R-:W-:Y:S01]  /*57f0*/  F2FP.F16.F32.PACK_AB R44, RZ, R44 ;  /* 0x0000002cff2c723e */ /* 0x000fe200000000ff */
[-C--:B------:R-:W-:Y:S01]  /*5800*/  FMUL R59, R59, R88.reuse ;  /* 0x000000583b3b7220 */ /* 0x080fe20000400000 */
[----:B------:R-:W-:Y:S01]  /*5810*/  F2FP.F16.F32.PACK_AB R45, RZ, R45 ;  /* 0x0000002dff2d723e */ /* 0x000fe200000000ff */
[----:B------:R-:W-:Y:S01]  /*5820*/  FMUL R60, R60, R88 ;  /* 0x000000583c3c7220 */ /* 0x000fe20000400000 */
[----:B------:R-:W-:Y:S01]  /*5830*/  F2FP.F16.F32.PACK_AB R46, RZ, R46 ;  /* 0x0000002eff2e723e */ /* 0x000fe200000000ff */
[----:B------:R-:W-:Y:S01]  /*5840*/  @P2 STG.E.U16 desc[UR36][R6.64+0x32], R37 ;  /* 0x0000322506002986 */ /* 0x000fe2000c101524 */
[----:B------:R-:W-:Y:S01]  /*5850*/  F2FP.F16.F32.PACK_AB R47, RZ, R47 ;  /* 0x0000002fff2f723e */ /* 0x000fe200000000ff */
[----:B------:R-:W-:Y:S01]  /*5860*/  FMUL R61, R61, R88 ;  /* 0x000000583d3d7220 */ /* 0x000fe20000400000 */
[----:B------:R-:W-:Y:S01]  /*5870*/  F2FP.F16.F32.PACK_AB R48, RZ, R48 ;  /* 0x00000030ff30723e */ /* 0x000fe200000000ff */
[----:B------:R-:W-:Y:S01]  /*5880*/  @P1 STG.E.U16 desc[UR36][R8.64+0x30], R38 ;  /* 0x0000302608001986 */ /* 0x000fe2000c101524 */
[----:B------:R-:W-:Y:S01]  /*5890*/  ISETP.GT.AND P1, PT, R3, 0x8, P0 ;  /* 0x000000080300780c */ /* 0x000fe20000724270 */
[-C--:B------:R-:W-:Y:S01]  /*58a0*/  FMUL R62, R62, R88.reuse ;  /* 0x000000583e3e7220 */ /* 0x080fe20000400000 */
[C---:B------:R-:W-:Y:S01]  /*58b0*/  ISETP.GT.AND P0, PT, R4.reuse, 0x28, PT ;  /* 0x000000280400780c */ /* 0x040fe20003f04270 */
[----:B------:R-:W-:Y:S01]  /*58c0*/  @P3 STG.E.U16 desc[UR36][R8.64+0x32], R39 ;  /* 0x0000322708003986 */ /* 0x000fe2000c101524 */
[----:B------:R-:W-:Y:S01]  /*58d0*/  ISETP.GT.AND P3, PT, R4, 0x21, PT ;  /* 0x000000210400780c */ /* 0x000fe20003f64270 */
[-C--:B------:R-:W-:Y:S01]  /*58e0*/  FMUL R63, R63, R88.reuse ;  /* 0x000000583f3f7220 */ /* 0x080fe20000400000 */
[----:B------:R-:W-:Y:S01]  /*58f0*/  F2FP.F16.F32.PACK_AB R49, RZ, R49 ;  /* 0x00000031ff31723e */ /* 0x000fe200000000ff */
[----:B------:R-:W-:Y:S01]  /*5900*/  @P4 STG.E.U16 desc[UR36][R6.64+0x40], R40 ;  /* 0x0000402806004986 */ /* 0x000fe2000c101524 */
[C---:B------:R-:W-:Y:S01]  /*5910*/  ISETP.GT.AND P2, PT, R3.reuse, RZ, P3 ;  /* 0x000000ff0300720c */ /* 0x040fe20001f44270 */
[-C--:B------:R-:W-:Y:S01]  /*5920*/  FMUL R64, R64, R88.reuse ;  /* 0x0000005840407220 */ /* 0x080fe20000400000 */
[----:B------:R-:W-:Y:S01]  /*5930*/  ISETP.GT.AND P3, PT, R3, 0x8, P3 ;  /* 0x000000080300780c */ /* 0x000fe20001f64270 */
[-C--:B------:R-:W-:Y:S01]  /*5940*/  FMUL R65, R65, R88.reuse ;  /* 0x0000005841417220 */ /* 0x080fe20000400000 */
        /* <DEDUP_REMOVED lines=62> */
[----:B------:R-:W-:-:S02]  /*5d30*/  F2FP.F16.F32.PACK_AB R68, RZ, R68 ;  /* 0x00000044ff44723e */ /* 0x000fc400000000ff */
[----:B------:R-:W-:Y:S01]  /*5d40*/  F2FP.F16.F32.PACK_AB R69, RZ, R69 ;  /* 0x00000045ff45723e */ /* 0x000fe200000000ff */
[----:B------:R-:W-:Y:S01]  /*5d50*/  @P1 STG.E.U16 desc[UR36][R8.64+0x60], R50 ;  /* 0x0000603208001986 */ /* 0x000fe2000c101524 */
[C---:B------:R-:W-:Y:S02]  /*5d60*/  ISETP.GT.AND P1, PT, R3.reuse, 0x8, P0 ;  /* 0x000000080300780c */ /* 0x040fe40000724270 */
[C---:B------:R-:W-:Y:S01]  /*5d70*/  ISETP.GT.AND P0, PT, R4.reuse, 0x40, PT ;  /* 0x000000400400780c */ /* 0x040fe20003f04270 */
[----:B------:R-:W-:Y:S01]  /*5d80*/  @P3 STG.E.U16 desc[UR36][R8.64+0x62], R51 ;  /* 0x0000623308003986 */ /* 0x000fe2000c101524 */
[----:B------:R-:W-:Y:S02]  /*5d90*/  ISETP.GT.AND P3, PT, R4, 0x39, PT ;  /* 0x000000390400780c */ /* 0x000fe40003f64270 */
[----:B------:R-:W-:Y:S01]  /*5da0*/  F2FP.F16.F32.PACK_AB R70, RZ, R70 ;  /* 0x00000046ff46723e */ /* 0x000fe200000000ff */
[----:B------:R-:W-:Y:S01]  /*5db0*/  @P4 STG.E.U16 desc[UR36][R6.64+0x70], R52 ;  /* 0x0000703406004986 */ /* 0x000fe2000c101524 */
[----:B------:R-:W-:-:S02]  /*5dc0*/  ISETP.GT.AND P2, PT, R3, RZ, P3 ;  /* 0x000000ff0300720c */ /* 0x000fc40001f44270 */
[C---:B------:R-:W-:Y:S02]  /*5dd0*/  ISETP.GT.AND P3, PT, R3.reuse, 0x8, P3 ;  /* 0x000000080300780c */ /* 0x040fe40001f64270 */
[----:B------:R-:W-:Y:S02]  /*5de0*/  ISETP.GT.AND P4, PT, R3, RZ, P0 ;  /* 0x000000ff0300720c */ /* 0x000fe40000784270 */
[----:B------:R-:W-:Y:S02]  /*5df0*/  F2FP.F16.F32.PACK_AB R71, RZ, R71 ;  /* 0x00000047ff47723e */ /* 0x000fe400000000ff */
[----:B------:R-:W-:Y:S02]  /*5e00*/  F2FP.F16.F32.PACK_AB R72, RZ, R72 ;  /* 0x00000048ff48723e */ /* 0x000fe400000000ff */
[----:B------:R-:W-:Y:S02]  /*5e10*/  F2FP.F16.F32.PACK_AB R73, RZ, R73 ;  /* 0x00000049ff49723e */ /* 0x000fe400000000ff */
        /* <DEDUP_REMOVED lines=33> */
[----:B------:R-:W-:-:S03]  /*6030*/  F2FP.F16.F32.PACK_AB R87, RZ, R87 ;  /* 0x00000057ff57723e */ /* 0x000fc600000000ff */
[----:B------:R-:W-:Y:S04]  /*6040*/  @P2 STG.E.U16 desc[UR36][R6.64+0x92], R61 ;  /* 0x0000923d06002986 */ /* 0x000fe8000c101524 */
[----:B------:R-:W-:Y:S01]  /*6050*/  @P1 STG.E.U16 desc[UR36][R8.64+0x90], R62 ;  /* 0x0000903e08001986 */ /* 0x000fe2000c101524 */
[----:B------:R-:W-:Y:S02]  /*6060*/  ISETP.GT.AND P1, PT, R3, 0x8, P0 ;  /* 0x000000080300780c */ /* 0x000fe40000724270 */
[C---:B------:R-:W-:Y:S01]  /*6070*/  ISETP.GT.AND P0, PT, R4.reuse, 0x58, PT ;  /* 0x000000580400780c */ /* 0x040fe20003f04270 */
[----:B------:R-:W-:Y:S01]  /*6080*/  @P3 STG.E.U16 desc[UR36][R8.64+0x92], R63 ;  /* 0x0000923f08003986 */ /* 0x000fe2000c101524 */
[----:B------:R-:W-:-:S03]  /*6090*/  ISETP.GT.AND P3, PT, R4, 0x51, PT ;  /* 0x000000510400780c */ /* 0x000fc60003f64270 */
[----:B------:R-:W-:Y:S01]  /*60a0*/  @P4 STG.E.U16 desc[UR36][R6.64+0xa0], R64 ;  /* 0x0000a04006004986 */ /* 0x000fe2000c101524 */
[C---:B------:R-:W-:Y:S02]  /*60b0*/  ISETP.GT.AND P2, PT, R3.reuse, RZ, P3 ;  /* 0x000000ff0300720c */ /* 0x040fe40001f44270 */
[C---:B------:R-:W-:Y:S02]  /*60c0*/  ISETP.GT.AND P3, PT, R3.reuse, 0x8, P3 ;  /* 0x000000080300780c */ /* 0x040fe40001f64270 */
[----:B------:R-:W-:-:S09]  /*60d0*/  ISETP.GT.AND P4, PT, R3, RZ, P0 ;  /* 0x000000ff0300720c */ /* 0x000fd20000784270 */
        /* <DEDUP_REMOVED lines=9> */
[C---:B------:R-:W-:Y:S02]  /*6170*/  ISETP.GT.AND P3, PT, R3.reuse, RZ, P0 ;  /* 0x000000ff0300720c */ /* 0x040fe40000764270 */
[----:B------:R-:W-:-:S07]  /*6180*/  ISETP.GT.AND P0, PT, R3, 0x8, P0 ;  /* 0x000000080300780c */ /* 0x000fce0000704270 */
[----:B------:R-:W-:Y:S04]  /*6190*/  @P2 STG.E.U16 desc[UR36][R6.64+0xb2], R69 ;  /* 0x0000b24506002986 */ /* 0x000fe8000c101524 */
[----:B------:R-:W-:Y:S01]  /*61a0*/  @P1 STG.E.U16 desc[UR36][R8.64+0xb0], R70 ;  /* 0x0000b04608001986 */ /* 0x000fe2000c101524 */
[----:B------:R-:W-:-:S03]  /*61b0*/  ISETP.GT.AND P1, PT, R4, 0x68, PT ;  /* 0x000000680400780c */ /* 0x000fc60003f24270 */
        /* <DEDUP_REMOVED lines=11> */
[C---:B------:R-:W-:Y:S02]  /*6270*/  ISETP.GT.AND P2, PT, R3.reuse, RZ, P0 ;  /* 0x000000ff0300720c */ /* 0x040fe40000744270 */
[----:B------:R-:W-:Y:S01]  /*6280*/  ISETP.GT.AND P0, PT, R3, 0x8, P0 ;  /* 0x000000080300780c */ /* 0x000fe20000704270 */
[----:B------:R-:W-:Y:S01]  /*6290*/  @P3 STG.E.U16 desc[UR36][R6.64+0xd0], R76 ;  /* 0x0000d04c06003986 */ /* 0x000fe2000c101524 */
[----:B------:R-:W-:-:S04]  /*62a0*/  ISETP.GT.AND P3, PT, R4, 0x70, PT ;  /* 0x000000700400780c */ /* 0x000fc80003f64270 */
[C---:B------:R-:W-:Y:S02]  /*62b0*/  ISETP.GT.AND P4, PT, R3.reuse, RZ, P3 ;  /* 0x000000ff0300720c */ /* 0x040fe40001f84270 */
[----:B------:R-:W-:-:S03]  /*62c0*/  ISETP.GT.AND P3, PT, R3, 0x8, P3 ;  /* 0x000000080300780c */ /* 0x000fc60001f64270 */
[----:B------:R-:W-:Y:S01]  /*62d0*/  @P2 STG.E.U16 desc[UR36][R6.64+0xd2], R77 ;  /* 0x0000d24d06002986 */ /* 0x000fe2000c101524 */
[----:B------:R-:W-:-:S03]  /*62e0*/  ISETP.GT.AND P2, PT, R4, 0x79, PT ;  /* 0x000000790400780c */ /* 0x000fc60003f44270 */
[----:B------:R-:W-:Y:S01]  /*62f0*/  @P1 STG.E.U16 desc[UR36][R8.64+0xd0], R78 ;  /* 0x0000d04e08001986 */ /* 0x000fe2000c101524 */
[----:B------:R-:W-:-:S03]  /*6300*/  ISETP.GT.AND P1, PT, R4, 0x78, PT ;  /* 0x000000780400780c */ /* 0x000fc60003f24270 */
[----:B------:R-:W-:Y:S01]  /*6310*/  @P0 STG.E.U16 desc[UR36][R8.64+0xd2], R79 ;  /* 0x0000d24f08000986 */ /* 0x000fe2000c101524 */
[----:B------:R-:W-:-:S03]  /*6320*/  ISETP.GT.AND P0, PT, R4, 0x71, PT ;  /* 0x000000710400780c */ /* 0x000fc60003f04270 */
[----:B------:R-:W-:Y:S01]  /*6330*/  @P4 STG.E.U16 desc[UR36][R6.64+0xe0], R80 ;  /* 0x0000e05006004986 */ /* 0x000fe2000c101524 */
[C---:B------:R-:W-:Y:S02]  /*6340*/  ISETP.GT.AND P4, PT, R3.reuse, RZ, P0 ;  /* 0x000000ff0300720c */ /* 0x040fe40000784270 */
[----:B------:R-:W-:-:S11]  /*6350*/  ISETP.GT.AND P0, PT, R3, 0x8, P0 ;  /* 0x000000080300780c */ /* 0x000fd60000704270 */
[----:B------:R-:W-:Y:S02]  /*6360*/  @P4 IMAD.MOV.U32 R4, RZ, RZ, R6 ;  /* 0x000000ffff044224 */ /* 0x000fe400078e0006 */
[----:B------:R-:W-:-:S05]  /*6370*/  @P4 IMAD.MOV.U32 R5, RZ, RZ, R7 ;  /* 0x000000ffff054224 */ /* 0x000fca00078e0007 */
[----:B------:R0:W-:Y:S01]  /*6380*/  @P4 STG.E.U16 desc[UR36][R4.64+0xe2], R81 ;  /* 0x0000e25104004986 */ /* 0x0001e2000c101524 */
[C---:B------:R-:W-:Y:S02]  /*6390*/  ISETP.GT.AND P4, PT, R3.reuse, RZ, P2 ;  /* 0x000000ff0300720c */ /* 0x040fe40001784270 */
[----:B------:R-:W-:Y:S01]  /*63a0*/  ISETP.GT.AND P2, PT, R3, 0x8, P2 ;  /* 0x000000080300780c */ /* 0x000fe20001744270 */
[----:B0-----:R-:W-:Y:S02]  /*63b0*/  @P3 IMAD.MOV.U32 R4, RZ, RZ, R8 ;  /* 0x000000ffff043224 */ /* 0x001fe400078e0008 */
[----:B------:R-:W-:-:S05]  /*63c0*/  @P3 IMAD.MOV.U32 R5, RZ, RZ, R9 ;  /* 0x000000ffff053224 */ /* 0x000fca00078e0009 */
[----:B------:R0:W-:Y:S01]  /*63d0*/  @P3 STG.E.U16 desc[UR36][R4.64+0xe0], R82 ;  /* 0x0000e05204003986 */ /* 0x0001e2000c101524 */
[C---:B------:R-:W-:Y:S02]  /*63e0*/  ISETP.GT.AND P3, PT, R3.reuse, RZ, P1 ;  /* 0x000000ff0300720c */ /* 0x040fe40000f64270 */
[----:B------:R-:W-:Y:S01]  /*63f0*/  ISETP.GT.AND P1, PT, R3, 0x8, P1 ;  /* 0x000000080300780c */ /* 0x000fe20000f24270 */
[----:B0-----:R-:W-:Y:S02]  /*6400*/  @P0 IMAD.MOV.U32 R4, RZ, RZ, R8 ;  /* 0x000000ffff040224 */ /* 0x001fe400078e0008 */
[----:B------:R-:W-:-:S05]  /*6410*/  @P0 IMAD.MOV.U32 R5, RZ, RZ, R9 ;  /* 0x000000ffff050224 */ /* 0x000fca00078e0009 */
[----:B------:R0:W-:Y:S03]  /*6420*/  @P0 STG.E.U16 desc[UR36][R4.64+0xe2], R83 ;  /* 0x0000e25304000986 */ /* 0x0001e6000c101524 */
[----:B0-----:R-:W-:Y:S02]  /*6430*/  @P3 IMAD.MOV.U32 R4, RZ, RZ, R6 ;  /* 0x000000ffff043224 */ /* 0x001fe400078e0006 */
[----:B------:R-:W-:-:S05]  /*6440*/  @P3 IMAD.MOV.U32 R5, RZ, RZ, R7 ;  /* 0x000000ffff053224 */ /* 0x000fca00078e0007 */
[----:B------:R0:W-:Y:S04]  /*6450*/  @P3 STG.E.U16 desc[UR36][R4.64+0xf0], R84 ;  /* 0x0000f05404003986 */ /* 0x0001e8000c101524 */
[----:B------:R4:W-:Y:S01]  /*6460*/  @P4 STG.E.U16 desc[UR36][R6.64+0xf2], R85 ;  /* 0x0000f25506004986 */ /* 0x0009e2000c101524 */
[----:B0-----:R-:W-:Y:S02]  /*6470*/  @P1 IMAD.MOV.U32 R4, RZ, RZ, R8 ;  /* 0x000000ffff041224 */ /* 0x001fe400078e0008 */
[----:B------:R-:W-:-:S05]  /*6480*/  @P1 IMAD.MOV.U32 R5, RZ, RZ, R9 ;  /* 0x000000ffff051224 */ /* 0x000fca00078e0009 */
[----:B------:R4:W-:Y:S04]  /*6490*/  @P1 STG.E.U16 desc[UR36][R4.64+0xf0], R86 ;  /* 0x0000f05604001986 */ /* 0x0009e8000c101524 */
[----:B------:R4:W-:Y:S02]  /*64a0*/  @P2 STG.E.U16 desc[UR36][R8.64+0xf2], R87 ;  /* 0x0000f25708002986 */ /* 0x0009e4000c101524 */
.L_x_158:
[----:B------:R-:W-:Y:S05]  /*64b0*/  BSYNC B0 ;  /* 0x0000000000007941 */ /* 0x000fea0003800000 */
.L_x_32:
[----:B------:R-:W-:Y:S01]  /*64c0*/  IADD3 R16, P0, R16, UR38, RZ ;  /* 0x0000002610107c10 */ /* 0x000fe2000ff1e0ff */
[----:B------:R-:W-:Y:S01]  /*64d0*/  ULDC.64 UR4, c[0x0][0x650] ;  /* 0x0001940000047ab9 */ /* 0x000fe20000000a00 */
[----:B------:R-:W-:Y:S01]  /*64e0*/  PRMT R3, RZ, 0x7610, R3 ;  /* 0x00007610ff037816 */ /* 0x000fe20000000003 */
[----:B------:R-:W-:Y:S01]  /*64f0*/  IMAD.MOV.U32 R100, RZ, RZ, -0x1 ;  /* 0xffffffffff647424 */ /* 0x000fe200078e00ff */
[----:B------:R-:W-:Y:S01]  /*6500*/  IADD3.X R17, R17, UR41, RZ, P0, !PT ;  /* 0x0000002911117c10 */ /* 0x000fe200087fe4ff */
[----:B------:R-:W-:Y:S01]  /*6510*/  IMAD.MOV.U32 R99, RZ, RZ, -0x1 ;  /* 0xffffffffff637424 */ /* 0x000fe200078e00ff */
[----:B------:R-:W-:-:S04]  /*6520*/  ISETP.GE.U32.AND P0, PT, R16, UR4, PT ;  /* 0x0000000410007c0c */ /* 0x000fc8000bf06070 */
[----:B------:R-:W-:-:S13]  /*6530*/  ISETP.GE.U32.AND.EX P0, PT, R17, UR5, PT, P0 ;  /* 0x0000000511007c0c */ /* 0x000fda000bf06100 */
[----:B------:R-:W-:Y:S05]  /*6540*/  @P0 BRA `(.L_x_159) ;  /* 0x00000004004c0947 */ /* 0x000fea0003800000 */
[----:B------:R-:W0:Y:S01]  /*6550*/  LDC.64 R10, c[0x0][0x628] ;  /* 0x00018a00ff0a7b82 */ /* 0x000e220000000a00 */
[----:B---3--:R-:W3:Y:S01]  /*6560*/  S2R R12, SR_CTAID.X ;  /* 0x00000000000c7919 */ /* 0x008ee20000002500 */
[----:B-12-4-:R-:W-:Y:S02]  /*6570*/  IMAD.MOV.U32 R8, RZ, RZ, R16 ;  /* 0x000000ffff087224 */ /* 0x016fe400078e0010 */
[----:B------:R-:W-:Y:S01]  /*6580*/  IMAD.MOV.U32 R9, RZ, RZ, R17 ;  /* 0x000000ffff097224 */ /* 0x000fe200078e0011 */
[----:B------:R-:W1:Y:S03]  /*6590*/  S2R R20, SR_CTAID.Y ;  /* 0x0000000000147919 */ /* 0x000e660000002600 */
[----:B------:R-:W2:Y:S08]  /*65a0*/  LDC R0, c[0x0][0x630] ;  /* 0x00018c00ff007b82 */ /* 0x000eb00000000800 */
[----:B------:R-:W4:Y:S01]  /*65b0*/  LDC.64 R14, c[0x0][0x620] ;  /* 0x00018800ff0e7b82 */ /* 0x000f220000000a00 */
[----:B0-----:R-:W-:-:S04]  /*65c0*/  ISETP.NE.U32.AND P0, PT, R10, RZ, PT ;  /* 0x000000ff0a00720c */ /* 0x001fc80003f05070 */
[----:B------:R-:W-:-:S13]  /*65d0*/  ISETP.NE.AND.EX P0, PT, R11, RZ, PT, P0 ;  /* 0x000000ff0b00720c */ /* 0x000fda0003f05300 */
[----:B-1234-:R-:W-:Y:S05]  /*65e0*/  @!P0 BRA `(.L_x_160) ;  /* 0x0000000000288947 */ /* 0x01efea0003800000 */
        /* <DEDUP_REMOVED lines=10> */
.L_x_160:
[-CC-:B------:R-:W-:Y:S01]  /*6690*/  SHF.R.U64 R99, R8, R0.reuse, R9.reuse ;  /* 0x0000000008637219 */ /* 0x180fe20000001209 */
[----:B------:R-:W0:Y:S01]  /*66a0*/  LDC.64 R26, c[0x0][0x640] ;  /* 0x00019000ff1a7b82 */ /* 0x000e220000000a00 */
[----:B------:R-:W-:Y:S01]  /*66b0*/  SHF.R.U32.HI R0, RZ, R0, R9 ;  /* 0x00000000ff007219 */ /* 0x000fe20000011609 */
[----:B------:R-:W-:Y:S01]  /*66c0*/  ULDC UR4, c[0x0][0x150] ;  /* 0x0000540000047ab9 */ /* 0x000fe20000000800 */
[----:B------:R-:W-:Y:S02]  /*66d0*/  IADD3 R3, P0, RZ, -R99, RZ ;  /* 0x80000063ff037210 */ /* 0x000fe40007f1e0ff */
[----:B------:R-:W-:-:S03]  /*66e0*/  I2FP.F32.U32 R7, R12 ;  /* 0x0000000c00077245 */ /* 0x000fc60000201000 */
[----:B------:R-:W1:Y:S01]  /*66f0*/  LDC R6, c[0x0][0x618] ;  /* 0x00018600ff067b82 */ /* 0x000e620000000800 */
[----:B------:R-:W-:Y:S02]  /*6700*/  IMAD.X R5, RZ, RZ, ~R0, P0 ;  /* 0x000000ffff057224 */ /* 0x000fe400000e0e00 */
[----:B------:R-:W-:Y:S01]  /*6710*/  FMUL R7, R7, UR4 ;  /* 0x0000000407077c20 */ /* 0x000fe20008400000 */
[----:B------:R-:W-:Y:S01]  /*6720*/  ULDC UR4, c[0x0][0x154] ;  /* 0x0000550000047ab9 */ /* 0x000fe20000000800 */
[-C--:B------:R-:W-:Y:S02]  /*6730*/  IMAD R0, R5, R14.reuse, RZ ;  /* 0x0000000e05007224 */ /* 0x080fe400078e02ff */
[C---:B------:R-:W-:Y:S01]  /*6740*/  IMAD.WIDE.U32 R4, R3.reuse, R14, R16 ;  /* 0x0000000e03047225 */ /* 0x040fe200078e0010 */
[----:B------:R-:W2:Y:S01]  /*6750*/  LDC R11, c[0x0][0x608] ;  /* 0x00018200ff0b7b82 */ /* 0x000ea20000000800 */
[----:B------:R-:W3:Y:S02]  /*6760*/  F2I.U32.TRUNC.NTZ R7, R7 ;  /* 0x0000000700077305 */ /* 0x000ee4000020f000 */
[----:B------:R-:W-:-:S04]  /*6770*/  IMAD R3, R3, R15, R0 ;  /* 0x0000000f03037224 */ /* 0x000fc800078e0200 */
[----:B------:R-:W-:Y:S01]  /*6780*/  IMAD.IADD R3, R5, 0x1, R3 ;  /* 0x0000000105037824 */ /* 0x000fe200078e0203 */
[----:B------:R-:W4:Y:S01]  /*6790*/  LDC R8, c[0x0][0x658] ;  /* 0x00019600ff087b82 */ /* 0x000f220000000800 */
[----:B------:R-:W-:Y:S02]  /*67a0*/  I2FP.F32.U32 R5, R20 ;  /* 0x0000001400057245 */ /* 0x000fe40000201000 */
[----:B0-----:R-:W-:-:S04]  /*67b0*/  ISETP.NE.U32.AND P0, PT, R26, RZ, PT ;  /* 0x000000ff1a00720c */ /* 0x001fc80003f05070 */
[----:B------:R-:W-:Y:S01]  /*67c0*/  ISETP.NE.AND.EX P0, PT, R27, RZ, PT, P0 ;  /* 0x000000ff1b00720c */ /* 0x000fe20003f05300 */
[----:B------:R-:W0:Y:S01]  /*67d0*/  LDC R9, c[0x0][0x144] ;  /* 0x00005100ff097b82 */ /* 0x000e220000000800 */
[-C--:B-1----:R-:W-:Y:S01]  /*67e0*/  SHF.R.U64 R13, R4, R6.reuse, R3 ;  /* 0x00000006040d7219 */ /* 0x082fe20000001203 */
[----:B---3--:R-:W-:Y:S01]  /*67f0*/  IMAD.MOV R7, RZ, RZ, -R7 ;  /* 0x000000ffff077224 */ /* 0x008fe200078e0a07 */
[----:B------:R-:W-:Y:S01]  /*6800*/  SHF.R.U32.HI R0, RZ, R6, R3 ;  /* 0x00000006ff007219 */ /* 0x000fe20000011603 */
[----:B------:R-:W-:-:S04]  /*6810*/  FMUL R6, R5, UR4 ;  /* 0x0000000405067c20 */ /* 0x000fc80008400000 */
[----:B------:R-:W1:Y:S01]  /*6820*/  LDC R21, c[0x0][0x148] ;  /* 0x00005200ff157b82 */ /* 0x000e620000000800 */
[----:B------:R3:W0:Y:S01]  /*6830*/  F2I.U32.TRUNC.NTZ R14, R6 ;  /* 0x00000006000e7305 */ /* 0x000622000020f000 */
[-CC-:B--2---:R-:W-:Y:S02]  /*6840*/  SHF.R.U64 R10, R13, R11.reuse, R0.reuse ;  /* 0x0000000b0d0a7219 */ /* 0x184fe40000001200 */
[----:B------:R-:W-:-:S04]  /*6850*/  SHF.R.U32.HI R3, RZ, R11, R0 ;  /* 0x0000000bff037219 */ /* 0x000fc80000011600 */
[----:B-----5:R-:W2:Y:S01]  /*6860*/  LDC R24, c[0x0][0x648] ;  /* 0x00019200ff187b82 */ /* 0x020ea20000000800 */
[-CC-:B----4-:R-:W-:Y:S02]  /*6870*/  SHF.R.U64 R15, R10, R8.reuse, R3.reuse ;  /* 0x000000080a0f7219 */ /* 0x190fe40000001203 */
[----:B------:R-:W-:-:S03]  /*6880*/  SHF.R.U32.HI R5, RZ, R8, R3 ;  /* 0x00000008ff057219 */ /* 0x000fc60000011603 */
[----:B------:R-:W-:Y:S02]  /*6890*/  IMAD.MOV.U32 R4, RZ, RZ, R15 ;  /* 0x000000ffff047224 */ /* 0x000fe400078e000f */
[----:B------:R-:W4:Y:S01]  /*68a0*/  LDC R28, c[0x0][0x638] ;  /* 0x00018e00ff1c7b82 */ /* 0x000f220000000800 */
[----:B0-----:R-:W-:-:S07]  /*68b0*/  IMAD R25, R9, R7, R12 ;  /* 0x0000000709197224 */ /* 0x001fce00078e020c */
[----:B------:R-:W0:Y:S08]  /*68c0*/  LDC R29, c[0x0][0x610] ;  /* 0x00018400ff1d7b82 */ /* 0x000e300000000800 */
[----:B------:R-:W0:Y:S01]  /*68d0*/  LDC R30, c[0x0][0x600] ;  /* 0x00018000ff1e7b82 */ /* 0x000e220000000800 */
[----:B-1-3--:R-:W-:Y:S05]  /*68e0*/  @!P0 BRA `(.L_x_161) ;  /* 0x0000000000288947 */ /* 0x00afea0003800000 */
[----:B------:R-:W1:Y:S02]  /*68f0*/  LDC R0, c[0x0][0x64c] ;  /* 0x00019300ff007b82 */ /* 0x000e640000000800 */
[----:B-1----:R-:W-:-:S05]  /*6900*/  IADD3 R3, P0, R15, R0, RZ ;  /* 0x000000000f037210 */ /* 0x002fca0007f1e0ff */
        /* <DEDUP_REMOVED lines=8> */
.L_x_161:
[----:B------:R-:W-:Y:S01]  /*6990*/  ISETP.NE.AND P0, PT, R2, 0x1, PT ;  /* 0x000000010200780c */ /* 0x000fe20003f05270 */
[----:B------:R-:W-:Y:S01]  /*69a0*/  IMAD.MOV R14, RZ, RZ, -R14 ;  /* 0x000000ffff0e7224 */ /* 0x000fe200078e0a0e */
[----:B--2---:R-:W-:Y:S02]  /*69b0*/  SHF.R.U64 R0, R4, R24, R5 ;  /* 0x0000001804007219 */ /* 0x004fe40000001205 */
[----:B------:R-:W-:Y:S02]  /*69c0*/  LOP3.LUT R3, R10, R97, RZ, 0xc0, !PT ;  /* 0x000000610a037212 */ /* 0x000fe400078ec0ff */
[----:B------:R-:W-:Y:S01]  /*69d0*/  LOP3.LUT R6, R13, R96, RZ, 0xc0, !PT ;  /* 0x000000600d067212 */ /* 0x000fe200078ec0ff */
[----:B------:R-:W-:Y:S02]  /*69e0*/  IMAD.MOV R4, RZ, RZ, -R0 ;  /* 0x000000ffff047224 */ /* 0x000fe400078e0a00 */
[----:B------:R-:W-:Y:S02]  /*69f0*/  IMAD R0, R92, R0, R3 ;  /* 0x000000005c007224 */ /* 0x000fe400078e0203 */
[----:B----4-:R-:W-:-:S02]  /*6a00*/  IMAD R3, R4, R28, R15 ;  /* 0x0000001c04037224 */ /* 0x010fc400078e020f */
[----:B------:R-:W-:Y:S02]  /*6a10*/  @P0 IMAD R25, R21, R14, R20 ;  /* 0x0000000e15190224 */ /* 0x000fe400078e0214 */
[----:B0-----:R-:W-:Y:S02]  /*6a20*/  IMAD R5, R3, R30, R6 ;  /* 0x0000001e03057224 */ /* 0x001fe400078e0206 */
[----:B------:R-:W-:Y:S02]  /*6a30*/  IMAD R0, R0, R29, R25 ;  /* 0x0000001d00007224 */ /* 0x000fe400078e0219 */
[----:B------:R-:W-:-:S03]  /*6a40*/  IMAD.MOV.U32 R4, RZ, RZ, 0x1 ;  /* 0x00000001ff047424 */ /* 0x000fc600078e00ff */
[----:B------:R-:W-:Y:S02]  /*6a50*/  SEL R100, R5, R0, !P0 ;  /* 0x0000000005647207 */ /* 0x000fe40004000000 */
[----:B------:R-:W-:Y:S02]  /*6a60*/  PRMT R3, R4, 0x7610, R3 ;  /* 0x0000761004037816 */ /* 0x000fe40000000003 */
[----:B------:R-:W-:-:S07]  /*6a70*/  SEL R0, R0, R5, !P0 ;  /* 0x0000000500007207 */ /* 0x000fce0004000000 */
.L_x_159:
[----:B------:R-:W-:Y:S01]  /*6a80*/  LOP3.LUT P0, RZ, R3, 0xff, RZ, 0xc0, !PT ;  /* 0x000000ff03ff7812 */ /* 0x000fe2000780c0ff */
[----:B------:R-:W-:Y:S01]  /*6a90*/  UIMAD.WIDE.U32 UR4, UR42, -0x55555555, URZ ;  /* 0xaaaaaaab2a0478a5 */ /* 0x000fe2000f8e003f */
[----:B------:R-:W-:-:S03]  /*6aa0*/  IMAD.MOV.U32 R101, RZ, RZ, R0 ;  /* 0x000000ffff657224 */ /* 0x000fc600078e0000 */
[----:B------:R-:W-:-:S04]  /*6ab0*/  USHF.R.U32.HI UR4, URZ, 0x1, UR5 ;  /* 0x000000013f047899 */ /* 0x000fc80008011605 */
[----:B------:R-:W-:-:S04]  /*6ac0*/  UIMAD UR42, UR4, -0x3, UR42 ;  /* 0xfffffffd042a78a4 */ /* 0x000fc8000f8e022a */
[----:B------:R-:W-:Y:S08]  /*6ad0*/  @P0 BRA `(.L_x_162) ;  /* 0xffffffa800440947 */ /* 0x000ff0000383ffff */
[----:B------:R-:W-:Y:S05]  /*6ae0*/  EXIT ;  /* 0x000000000000794d */ /* 0x000fea0003800000 */
.L_x_7:
        /* <DEDUP_REMOVED lines=26> */
.L_x_164:
[----:B------:R-:W0:Y:S01]  /*6c90*/  LDC.64 R28, c[0x0][0x640] ;  /* 0x00019000ff1c7b82 */ /* 0x000e220000000a00 */
[-CC-:B------:R-:W-:Y:S01]  /*6ca0*/  SHF.R.U64 R22, R14, R6.reuse, R15.reuse ;  /* 0x000000060e167219 */ /* 0x180fe2000000120f */
[----:B------:R-:W-:Y:S01]  /*6cb0*/  IMAD.MOV.U32 R30, RZ, RZ, 0x1 ;  /* 0x00000001ff1e7424 */ /* 0x000fe200078e00ff */
[----:B------:R-:W-:Y:S02]  /*6cc0*/  SHF.R.U32.HI R6, RZ, R6, R15 ;  /* 0x00000006ff067219 */ /* 0x000fe4000001160f */
[----:B------:R-:W-:-:S03]  /*6cd0*/  IADD3 R13, P0, RZ, -R22, RZ ;  /* 0x80000016ff0d7210 */ /* 0x000fc60007f1e0ff */
[----:B------:R-:W1:Y:S02]  /*6ce0*/  LDC R12, c[0x0][0x618] ;  /* 0x00018600ff0c7b82 */ /* 0x000e640000000800 */
[----:B------:R-:W-:-:S04]  /*6cf0*/  IMAD.X R11, RZ, RZ, ~R6, P0 ;  /* 0x000000ffff0b7224 */ /* 0x000fc800000e0e06 */
[-C--:B------:R-:W-:Y:S02]  /*6d00*/  IMAD R6, R11, R24.reuse, RZ ;  /* 0x000000180b067224 */ /* 0x080fe400078e02ff */
[----:B------:R-:W2:Y:S01]  /*6d10*/  LDC R14, c[0x0][0x608] ;  /* 0x00018200ff0e7b82 */ /* 0x000ea20000000800 */
[----:B------:R-:W-:-:S04]  /*6d20*/  IMAD.WIDE.U32 R10, R13, R24, R16 ;  /* 0x000000180d0a7225 */ /* 0x000fc800078e0010 */
[----:B------:R-:W-:-:S03]  /*6d30*/  IMAD R13, R13, R25, R6 ;  /* 0x000000190d0d7224 */ /* 0x000fc600078e0206 */
[----:B------:R-:W3:Y:S01]  /*6d40*/  LDC R27, c[0x0][0x658] ;  /* 0x00019600ff1b7b82 */ /* 0x000ee20000000800 */
[----:B------:R-:W-:Y:S01]  /*6d50*/  IMAD.IADD R11, R11, 0x1, R13 ;  /* 0x000000010b0b7824 */ /* 0x000fe200078e020d */
[----:B0-----:R-:W-:-:S04]  /*6d60*/  ISETP.NE.U32.AND P0, PT, R28, RZ, PT ;  /* 0x000000ff1c00720c */ /* 0x001fc80003f05070 */
[----:B------:R-:W-:Y:S02]  /*6d70*/  ISETP.NE.AND.EX P0, PT, R29, RZ, PT, P0 ;  /* 0x000000ff1d00720c */ /* 0x000fe40003f05300 */
[----:B------:R-:W0:Y:S01]  /*6d80*/  LDC R24, c[0x0][0x600] ;  /* 0x00018000ff187b82 */ /* 0x000e220000000800 */
[-CC-:B-1----:R-:W-:Y:S01]  /*6d90*/  SHF.R.U64 R8, R10, R12.reuse, R11.reuse ;  /* 0x0000000c0a087219 */ /* 0x182fe2000000120b */
[----:B------:R-:W-:Y:S01]  /*6da0*/  IMAD.MOV.U32 R10, RZ, RZ, -0x1 ;  /* 0xffffffffff0a7424 */ /* 0x000fe200078e00ff */
[----:B------:R-:W-:-:S05]  /*6db0*/  SHF.R.U32.HI R11, RZ, R12, R11 ;  /* 0x0000000cff0b7219 */ /* 0x000fca000001160b */
[----:B------:R-:W1:Y:S01]  /*6dc0*/  LDC R25, c[0x0][0x648] ;  /* 0x00019200ff197b82 */ /* 0x000e620000000800 */
[-CC-:B--2---:R-:W-:Y:S02]  /*6dd0*/  SHF.R.U64 R21, R8, R14.reuse, R11.reuse ;  /* 0x0000000e08157219 */ /* 0x184fe4000000120b */
[----:B------:R-:W-:-:S05]  /*6de0*/  SHF.R.U32.HI R6, RZ, R14, R11 ;  /* 0x0000000eff067219 */ /* 0x000fca000001160b */
[----:B------:R-:W2:Y:S01]  /*6df0*/  LDC R26, c[0x0][0x638] ;  /* 0x00018e00ff1a7b82 */ /* 0x000ea20000000800 */
[-C--:B---3--:R-:W-:Y:S02]  /*6e00*/  SHF.L.U32 R10, R10, R27.reuse, RZ ;  /* 0x0000001b0a0a7219 */ /* 0x088fe400000006ff */
[-CC-:B------:R-:W-:Y:S02]  /*6e10*/  SHF.R.U64 R23, R21, R27.reuse, R6.reuse ;  /* 0x0000001b15177219 */ /* 0x180fe40000001206 */
[----:B------:R-:W-:Y:S02]  /*6e20*/  LOP3.LUT R32, RZ, R10, RZ, 0x33, !PT ;  /* 0x0000000aff207212 */ /* 0x000fe400078e33ff */
[----:B------:R-:W-:Y:S01]  /*6e30*/  SHF.R.U32.HI R11, RZ, R27, R6 ;  /* 0x0000001bff0b7219 */ /* 0x000fe20000011606 */
[----:B------:R-:W3:Y:S01]  /*6e40*/  LDC R31, c[0x0][0x610] ;  /* 0x00018400ff1f7b82 */ /* 0x000ee20000000800 */
[----:B------:R-:W-:Y:S01]  /*6e50*/  IMAD.MOV.U32 R10, RZ, RZ, R23 ;  /* 0x000000ffff0a7224 */ /* 0x000fe200078e0017 */
[----:B------:R-:W-:Y:S06]  /*6e60*/  @!P0 BRA `(.L_x_165) ;  /* 0x0000000000288947 */ /* 0x000fec0003800000 */
        /* <DEDUP_REMOVED lines=10> */
.L_x_165:
[----:B------:R-:W-:Y:S02]  /*6f10*/  ISETP.NE.AND P0, PT, R2, 0x1, PT ;  /* 0x000000010200780c */ /* 0x000fe40003f05270 */
[----:B-1----:R-:W-:Y:S01]  /*6f20*/  SHF.R.U64 R6, R10, R25, R11 ;  /* 0x000000190a067219 */ /* 0x002fe2000000120b */
[----:B0-----:R-:W-:Y:S01]  /*6f30*/  VIADD R11, R24, 0xffffffff ;  /* 0xffffffff180b7836 */ /* 0x001fe20000000000 */
[----:B------:R-:W-:Y:S02]  /*6f40*/  SHF.L.U32 R30, R30, R27, RZ ;  /* 0x0000001b1e1e7219 */ /* 0x000fe400000006ff */
[----:B------:R-:W-:Y:S01]  /*6f50*/  LOP3.LUT R5, R21, R32, RZ, 0xc0, !PT ;  /* 0x0000002015057212 */ /* 0x000fe200078ec0ff */
[----:B------:R-:W-:-:S04]  /*6f60*/  IMAD.MOV R10, RZ, RZ, -R6 ;  /* 0x000000ffff0a7224 */ /* 0x000fc800078e0a06 */
[----:B------:R-:W-:Y:S01]  /*6f70*/  IMAD R6, R30, R6, R5 ;  /* 0x000000061e067224 */ /* 0x000fe200078e0205 */
[----:B------:R-:W-:Y:S01]  /*6f80*/  LOP3.LUT R5, R8, R11, RZ, 0xc0, !PT ;  /* 0x0000000b08057212 */ /* 0x000fe200078ec0ff */
[----:B------:R-:W-:Y:S02]  /*6f90*/  @P0 IMAD R7, R9, R20, R4 ;  /* 0x0000001409070224 */ /* 0x000fe400078e0204 */
[----:B--2---:R-:W-:Y:S02]  /*6fa0*/  IMAD R4, R10, R26, R23 ;  /* 0x0000001a0a047224 */ /* 0x004fe400078e0217 */
[----:B---3--:R-:W-:Y:S02]  /*6fb0*/  IMAD R7, R6, R31, R7 ;  /* 0x0000001f06077224 */ /* 0x008fe400078e0207 */
[----:B------:R-:W-:Y:S02]  /*6fc0*/  IMAD R4, R4, R24, R5 ;  /* 0x0000001804047224 */ /* 0x000fe400078e0205 */
[----:B------:R-:W-:-:S02]  /*6fd0*/  IMAD.MOV.U32 R8, RZ, RZ, 0x1 ;  /* 0x00000001ff087424 */ /* 0x000fc400078e00ff */
[----:B------:R-:W-:Y:S01]  /*6fe0*/  IMAD.MOV.U32 R6, RZ, RZ, R22 ;  /* 0x000000ffff067224 */ /* 0x000fe200078e0016 */
[----:B------:R-:W-:Y:S02]  /*6ff0*/  SEL R19, R4, R7, !P0 ;  /* 0x0000000704137207 */ /* 0x000fe40004000000 */
[----:B------:R-:W-:-:S07]  /*7000*/  SEL R21, R7, R4, !P0 ;  /* 0x0000000407157207 */ /* 0x000fce0004000000 */
.L_x_163:
[----:B------:R-:W-:-:S08]  /*7010*/  NOP ;  /* 0x0000000000007918 */ /* 0x000fd00000000000 */
[----:B------:R-:W0:-:S00]  /*7020*/  USETMAXREG.DEALLOC.CTAPOOL 0x28 ;  /* 0x00000028000079c8 */ /* 0x000e0000080e0500 */
[----:B0-----:R-:W-:-:S13]  /*7030*/  ISETP.NE.AND P0, PT, R3, RZ, PT ;  /* 0x000000ff0300720c */ /* 0x001fda0003f05270 */
[----:B------:R-:W-:Y:S05]  /*7040*/  @P0 EXIT ;  /* 0x000000000000094d */ /* 0x000fea0003800000 */
[----:B------:R-:W-:Y:S01]  /*7050*/  LOP3.LUT P0, RZ, R8, 0xff, RZ, 0xc0, !PT ;  /* 0x000000ff08ff7812 */ /* 0x000fe2000780c0ff */
[----:B------:R-:W-:Y:S02]  /*7060*/  IMAD.MOV.U32 R3, RZ, RZ, 0x1 ;  /* 0x00000001ff037424 */ /* 0x000fe400078e00ff */
[----:B------:R-:W-:-:S10]  /*7070*/  IMAD.MOV.U32 R8, RZ, RZ, RZ ;  /* 0x000000ffff087224 */ /* 0x000fd400078e00ff */
[----:B------:R-:W-:Y:S05]  /*7080*/  @!P0 BRA `(.L_x_166) ;  /* 0x0000000c00548947 */ /* 0x000fea0003800000 */
[----:B------:R-:W0:Y:S01]  /*7090*/  LDC R3, c[0x0][0x28c] ;  /* 0x0000a300ff037b82 */ /* 0x000e220000000800 */
[----:B------:R-:W-:Y:S01]  /*70a0*/  ULDC UR5, c[0x0][0x658] ;  /* 0x0001960000057ab9 */ /* 0x000fe20000000800 */
[----:B------:R-:W-:Y:S01]  /*70b0*/  UMOV UR6, 0xffffffff ;  /* 0xffffffff00067882 */ /* 0x000fe20000000000 */
[----:B------:R-:W-:Y:S01]  /*70c0*/  BSSY B0, `(.L_x_166) ;  /* 0x00000d1000007945 */ /* 0x000fe20003800000 */
[----:B------:R-:W-:Y:S01]  /*70d0*/  USHF.L.U32 UR6, UR6, UR5, URZ ;  /* 0x0000000506067299 */ /* 0x000fe2000800063f */
[----:B------:R-:W-:Y:S01]  /*70e0*/  IMAD.MOV.U32 R10, RZ, RZ, 0x1 ;  /* 0x00000001ff0a7424 */ /* 0x000fe200078e00ff */
[----:B------:R-:W-:Y:S01]  /*70f0*/  LOP3.LUT R9, R18, 0x2, RZ, 0xfc, !PT ;  /* 0x0000000212097812 */ /* 0x000fe200078efcff */
[----:B------:R-:W-:Y:S01]  /*7100*/  IMAD.MOV.U32 R8, RZ, RZ, RZ ;  /* 0x000000ffff087224 */ /* 0x000fe200078e00ff */
[----:B------:R-:W1:Y:S01]  /*7110*/  S2UR UR8, SR_CgaCtaId ;  /* 0x00000000000879c3 */ /* 0x000e620000008800 */
[----:B------:R-:W-:Y:S01]  /*7120*/  ULDC UR4, c[0x0][0x600] ;  /* 0x0001800000047ab9 */ /* 0x000fe20000000800 */
[----:B------:R-:W-:Y:S01]  /*7130*/  UMOV UR7, 0x1 ;  /* 0x0000000100077882 */ /* 0x000fe20000000000 */
[----:B------:R-:W-:-:S02]  /*7140*/  UIADD3 UR4, UR4, -0x1, URZ ;  /* 0xffffffff04047890 */ /* 0x000fc4000fffe03f */
[----:B------:R-:W-:Y:S02]  /*7150*/  USHF.L.U32 UR5, UR7, UR5, URZ ;  /* 0x0000000507057299 */ /* 0x000fe4000800063f */
[----:B------:R-:W-:Y:S01]  /*7160*/  ULOP3.LUT UR6, URZ, UR6, URZ, 0x33, !UPT ;  /* 0x000000063f067292 */ /* 0x000fe2000f8e333f */
[----:B------:R-:W-:Y:S01]  /*7170*/  ULDC.64 UR30, c[0x0][0x198] ;  /* 0x00006600001e7ab9 */ /* 0x000fe20000000a00 */
[----:B0-----:R-:W-:-:S05]  /*7180*/  VIADD R3, R3, 0x7f ;  /* 0x0000007f03037836 */ /* 0x001fca0000000000 */
[----:B------:R-:W-:Y:S01]  /*7190*/  SHF.R.S32.HI R4, RZ, 0x1f, R3 ;  /* 0x0000001fff047819 */ /* 0x000fe20000011403 */
[----:B-1----:R-:W-:-:S03]  /*71a0*/  IMAD.U32 R12, RZ, RZ, UR8 ;  /* 0x00000008ff0c7e24 */ /* 0x002fc6000f8e00ff */
[----:B------:R-:W-:Y:S01]  /*71b0*/  LEA.HI R4, R4, R3, RZ, 0x7 ;  /* 0x0000000304047211 */ /* 0x000fe200078f38ff */
[----:B------:R-:W-:-:S03]  /*71c0*/  IMAD.MOV.U32 R3, RZ, RZ, 0x1 ;  /* 0x00000001ff037424 */ /* 0x000fc600078e00ff */
[----:B------:R-:W-:-:S05]  /*71d0*/  SHF.R.S32.HI R11, RZ, 0x7, R4 ;  /* 0x00000007ff0b7819 */ /* 0x000fca0000011404 */
[----:B------:R-:W-:-:S07]  /*71e0*/  VIADD R13, R11, 0x1 ;  /* 0x000000010b0d7836 */ /* 0x000fce0000000000 */
.L_x_177:
[----:B------:R-:W-:-:S03]  /*71f0*/  UMOV UR7, 0xffffffff ;  /* 0xffffffff00077882 */ /* 0x000fc60000000000 */
[----:B------:R-:W-:Y:S05]  /*7200*/  BRA.DIV UR7, `(.L_x_167) ;  /* 0x0000000e07b87947 */ /* 0x000fea000b800000 */
[----:B------:R-:W-:-:S13]  /*7210*/  ELECT P6, URZ, PT ;  /* 0x00000000003f782f */ /* 0x000fda00038c0000 */
.L_x_187:
[----:B------:R-:W0:Y:S01]  /*7220*/  LDC R4, c[0x0][0x28c] ;  /* 0x0000a300ff047b82 */ /* 0x000e220000000800 */
[----:B------:R-:W-:Y:S01]  /*7230*/  BSSY B1, `(.L_x_168) ;  /* 0x0000047000017945 */ /* 0x000fe20003800000 */
[----:B0-----:R-:W-:-:S13]  /*7240*/  ISETP.LT.OR P6, PT, R4, 0x1, !P6 ;  /* 0x000000010400780c */ /* 0x001fda00077c1670 */
[----:B------:R-:W-:Y:S05]  /*7250*/  @P6 BRA `(.L_x_169) ;  /* 0x0000000400106947 */ /* 0x000fea0003800000 */
[----:B------:R-:W-:Y:S02]  /*7260*/  IMAD R21, R21, 0x4, R12 ;  /* 0x0000000415157824 */ /* 0x000fe400078e020c */
[----:B------:R-:W-:Y:S02]  /*7270*/  IMAD.SHL.U32 R19, R19, 0x80, RZ ;  /* 0x0000008013137824 */ /* 0x000fe400078e00ff */
[----:B------:R-:W-:Y:S02]  /*7280*/  IMAD.MOV.U32 R22, RZ, RZ, RZ ;  /* 0x000000ffff167224 */ /* 0x000fe400078e00ff */
[----:B------:R-:W-:Y:S02]  /*7290*/  IMAD.MOV.U32 R4, RZ, RZ, R13 ;  /* 0x000000ffff047224 */ /* 0x000fe400078e000d */
[----:B------:R-:W-:Y:S02]  /*72a0*/  IMAD.MOV.U32 R5, RZ, RZ, R3 ;  /* 0x000000ffff057224 */ /* 0x000fe400078e0003 */
[----:B------:R-:W-:-:S02]  /*72b0*/  IMAD.MOV.U32 R7, RZ, RZ, R8 ;  /* 0x000000ffff077224 */ /* 0x000fc400078e0008 */
[----:B------:R-:W-:-:S07]  /*72c0*/  IMAD.SHL.U32 R21, R21, 0x20, RZ ;  /* 0x0000002015157824 */ /* 0x000fce00078e00ff */
.L_x_172:
[----:B------:R-:W0:Y:S01]  /*72d0*/  S2UR UR7, SR_CgaCtaId ;  /* 0x00000000000779c3 */ /* 0x000e220000008800 */
[----:B------:R-:W-:Y:S02]  /*72e0*/  MOV R15, 0x400 ;  /* 0x00000400000f7802 */ /* 0x000fe40000000f00 */
[----:B------:R-:W-:Y:S02]  /*72f0*/  SHF.L.U32 R14, R5, 0x1f, RZ ;  /* 0x0000001f050e7819 */ /* 0x000fe400000006ff */
[----:B------:R-:W-:Y:S01]  /*7300*/  ISETP.NE.AND P1, PT, R0, RZ, PT ;  /* 0x000000ff0000720c */ /* 0x000fe20003f25270 */
[----:B0-----:R-:W-:-:S05]  /*7310*/  IMAD.U32 R12, RZ, RZ, UR7 ;  /* 0x00000007ff0c7e24 */ /* 0x001fca000f8e00ff */
[----:B------:R-:W-:-:S07]  /*7320*/  LEA R20, R12, R15, 0x18 ;  /* 0x0000000f0c147211 */ /* 0x000fce00078ec0ff */
[----:B------:R-:W0:Y:S01]  /*7330*/  @!P1 LDC R15, c[0x0][0x500] ;  /* 0x00014000ff0f9b82 */ /* 0x000e220000000800 */
[----:B------:R-:W-:-:S04]  /*7340*/  IMAD R23, R7, 0x8, R20 ;  /* 0x0000000807177824 */ /* 0x000fc800078e0214 */
[----:B------:R-:W1:Y:S02]  /*7350*/  SYNCS.PHASECHK.TRANS64.TRYWAIT P0, [R23+URZ+0x18], R14 ;  /* 0x0000180e170075a7 */ /* 0x000e64000800017f */
[----:B-1----:R-:W-:Y:S05]  /*7360*/  @!P0 BRA `(.L_x_170) ;  /* 0x0000000c00808947 */ /* 0x002fea0003800000 */
.L_x_188:
[----:B-1----:R-:W-:Y:S01]  /*7370*/  PRMT R14, R9, 0x9910, RZ ;  /* 0x00009910090e7816 */ /* 0x002fe200000000ff */
[----:B0-----:R0:W-:Y:S03]  /*7380*/  @!P1 SYNCS.ARRIVE.TRANS64 RZ, [R23+URZ], R15 ;  /* 0x0000000f17ff99a7 */ /* 0x0011e6000800003f */
[----:B------:R-:W-:-:S13]  /*7390*/  ISETP.NE.AND P0, PT, R14, 0x2, PT ;  /* 0x000000020e00780c */ /* 0x000fda0003f05270 */
[----:B0-----:R-:W-:Y:S05]  /*73a0*/  @P0 BRA `(.L_x_171) ;  /* 0x0000000000040947 */ /* 0x001fea0003800000 */
[----:B------:R-:W-:Y:S01]  /*73b0*/  BPT.TRAP 0x1 ;  /* 0x000000040000795c */ /* 0x000fe20000300000 */
.L_x_171:
[----:B------:R-:W-:Y:S01]  /*73c0*/  IMAD R14, R7, 0x8, R12 ;  /* 0x00000008070e7824 */ /* 0x000fe200078e020c */
[----:B------:R-:W-:Y:S01]  /*73d0*/  R2UR UR34, R22 ;  /* 0x00000000162272ca */ /* 0x000fe200000e0000 */
[----:B------:R-:W-:Y:S01]  /*73e0*/  VIADD R4, R4, 0xffffffff ;  /* 0xffffffff04047836 */ /* 0x000fe20000000000 */
[----:B------:R-:W-:Y:S01]  /*73f0*/  R2UR UR33, R23 ;  /* 0x00000000172172ca */ /* 0x000fe200000e0000 */
[----:B------:R-:W-:Y:S01]  /*7400*/  IMAD.SHL.U32 R14, R14, 0x800, RZ ;  /* 0x000008000e0e7824 */ /* 0x000fe200078e00ff */
[----:B------:R-:W-:Y:S01]  /*7410*/  R2UR UR36, R6 ;  /* 0x00000000062472ca */ /* 0x000fe200000e0000 */
[----:B------:R-:W-:Y:S01]  /*7420*/  UIADD3 UR14, UP0, UR30, 0xf0, URZ ;  /* 0x000000f01e0e7890 */ /* 0x000fe2000ff1e03f */
[----:B------:R-:W-:Y:S01]  /*7430*/  R2UR UR35, R21 ;  /* 0x00000000152372ca */ /* 0x000fe200000e0000 */
[--C-:B------:R-:W-:Y:S01]  /*7440*/  IMAD R14, R14, 0x2, R20.reuse ;  /* 0x000000020e0e7824 */ /* 0x100fe200078e0214 */
[----:B------:R-:W-:Y:S01]  /*7450*/  R2UR UR19, R19 ;  /* 0x00000000131372ca */ /* 0x000fe200000e0000 */
[C---:B------:R-:W-:Y:S01]  /*7460*/  IMAD R20, R7.reuse, 0x8000, R20 ;  /* 0x0000800007147824 */ /* 0x040fe200078e0214 */
[----:B------:R-:W-:Y:S01]  /*7470*/  UIADD3 UR42, UP1, UR30, 0x1f0, URZ ;  /* 0x000001f01e2a7890 */ /* 0x000fe2000ff3e03f */
[----:B------:R-:W-:Y:S01]  /*7480*/  ISETP.GT.AND P1, PT, R4, 0x1, PT ;  /* 0x000000010400780c */ /* 0x000fe20003f24270 */
[----:B------:R-:W-:Y:S01]  /*7490*/  UIADD3.X UR15, URZ, UR31, URZ, UP0, !UPT ;  /* 0x0000001f3f0f7290 */ /* 0x000fe200087fe43f */
[----:B------:R-:W-:Y:S01]  /*74a0*/  R2UR UR24, R14 ;  /* 0x000000000e1872ca */ /* 0x000fe200000e0000 */
[----:B------:R-:W-:Y:S01]  /*74b0*/  UIADD3 UR26, UR34, 0x40, URZ ;  /* 0x00000040221a7890 */ /* 0x000fe2000fffe03f */
[----:B------:R-:W-:Y:S01]  /*74c0*/  R2UR UR8, R20 ;  /* 0x00000000140872ca */ /* 0x000fe200000e0000 */
[----:B------:R-:W-:Y:S01]  /*74d0*/  UIADD3.X UR43, URZ, UR31, URZ, UP1, !UPT ;  /* 0x0000001f3f2b7290 */ /* 0x000fe20008ffe43f */
[----:B------:R-:W-:Y:S01]  /*74e0*/  VIADD R7, R7, 0x1 ;  /* 0x0000000107077836 */ /* 0x000fe20000000000 */
[----:B------:R-:W-:Y:S01]  /*74f0*/  UMOV UR7, 0xf0000 ;  /* 0x000f000000077882 */ /* 0x000fe20000000000 */
[----:B------:R-:W-:Y:S01]  /*7500*/  UMOV UR22, 0x0 ;  /* 0x0000000000167882 */ /* 0x000fe20000000000 */
[----:B------:R-:W-:Y:S01]  /*7510*/  UMOV UR23, 0x10000000 ;  /* 0x1000000000177882 */ /* 0x000fe20000000000 */
[----:B------:R-:W-:Y:S01]  /*7520*/  UMOV UR25, UR33 ;  /* 0x0000002100197c82 */ /* 0x000fe20008000000 */
[----:B------:R-:W-:Y:S01]  /*7530*/  ISETP.NE.AND P0, PT, R7, 0x3, PT ;  /* 0x000000030700780c */ /* 0x000fe20003f05270 */
[----:B------:R-:W-:Y:S01]  /*7540*/  UMOV UR28, UR36 ;  /* 0x00000024001c7c82 */ /* 0x000fe20008000000 */
[----:B------:R-:W-:Y:S01]  /*7550*/  UMOV UR27, UR35 ;  /* 0x00000023001b7c82 */ /* 0x000fe20008000000 */
[----:B------:R-:W-:Y:S01]  /*7560*/  UMOV UR17, UR33 ;  /* 0x0000002100117c82 */ /* 0x000fe20008000000 */
[----:B------:R-:W-:Y:S01]  /*7570*/  UIADD3 UR32, UR24, 0x100, URZ ;  /* 0x0000010018207890 */ /* 0x000fe2000fffe03f */
[----:B------:R-:W-:Y:S01]  /*7580*/  SEL R14, RZ, 0x1, P0 ;  /* 0x00000001ff0e7807 */ /* 0x000fe20000000000 */
[----:B------:R-:W-:Y:S01]  /*7590*/  UIADD3 UR24, UR24, 0x4100, URZ ;  /* 0x0000410018187890 */ /* 0x000fe2000fffe03f */
[----:B------:R-:W-:Y:S01]  /*75a0*/  VIADD R22, R22, 0x80 ;  /* 0x0000008016167836 */ /* 0x000fe20000000000 */
[----:B------:R-:W-:Y:S01]  /*75b0*/  UIADD3 UR16, UR8, 0x18100, URZ ;  /* 0x0001810008107890 */ /* 0x000fe2000fffe03f */
[----:B------:R-:W-:Y:S01]  /*75c0*/  LOP3.LUT R5, R5, R14, RZ, 0x3c, !PT ;  /* 0x0000000e05057212 */ /* 0x000fe200078e3cff */
[----:B------:R-:W-:Y:S01]  /*75d0*/  UIADD3 UR8, UR8, 0x1c100, URZ ;  /* 0x0001c10008087890 */ /* 0x000fe2000fffe03f */
[----:B------:R-:W-:Y:S01]  /*75e0*/  SEL R7, R7, RZ, P0 ;  /* 0x000000ff07077207 */ /* 0x000fe20000000000 */
[----:B------:R-:W-:Y:S01]  /*75f0*/  UMOV UR18, UR34 ;  /* 0x0000002200127c82 */ /* 0x000fe20008000000 */
[----:B------:R-:W-:Y:S01]  /*7600*/  UMOV UR20, UR36 ;  /* 0x0000002400147c82 */ /* 0x000fe20008000000 */
[----:B------:R0:W-:Y:S01]  /*7610*/  UTMALDG.3D.MULTICAST [UR32], [UR14], UR7, desc[UR22] ;  /* 0x000016200e0073b4 */ /* 0x0001e20008011807 */
[----:B------:R-:W-:Y:S01]  /*7620*/  UMOV UR9, UR33 ;  /* 0x0000002100097c82 */ /* 0x000fe20008000000 */
[----:B------:R-:W-:Y:S01]  /*7630*/  UMOV UR11, UR19 ;  /* 0x00000013000b7c82 */ /* 0x000fe20008000000 */
[----:B------:R-:W-:Y:S01]  /*7640*/  UMOV UR12, UR36 ;  /* 0x00000024000c7c82 */ /* 0x000fe20008000000 */
[----:B------:R-:W-:Y:S01]  /*7650*/  UMOV UR10, UR26 ;  /* 0x0000001a000a7c82 */ /* 0x000fe20008000000 */
[----:B------:R0:W-:Y:S01]  /*7660*/  UTMALDG.3D.MULTICAST [UR24], [UR14], UR7, desc[UR22] ;  /* 0x000016180e0073b4 */ /* 0x0001e20008011807 */
[----:B------:R0:W-:Y:S01]  /*7670*/  UTMALDG.3D [UR16], [UR42], desc[UR22] ;  /* 0x000016102a0075b4 */ /* 0x0001e20008011000 */
[----:B------:R0:W-:Y:S02]  /*7680*/  UTMALDG.3D [UR8], [UR42], desc[UR22] ;  /* 0x000016082a0075b4 */ /* 0x0001e40008011000 */
[----:B0-----:R-:W-:Y:S05]  /*7690*/  @P1 BRA `(.L_x_172) ;  /* 0xfffffffc000c1947 */ /* 0x001fea000383ffff */
.L_x_169:
[----:B------:R-:W-:Y:S05]  /*76a0*/  BSYNC B1 ;  /* 0x0000000000017941 */ /* 0x000fea0003800000 */
.L_x_168:
[----:B------:R-:W-:Y:S01]  /*76b0*/  LOP3.LUT P1, RZ, R10, 0xff, RZ, 0xc0, !PT ;  /* 0x000000ff0aff7812 */ /* 0x000fe2000782c0ff */
[C---:B------:R-:W-:Y:S01]  /*76c0*/  IMAD.IADD R7, R11.reuse, 0x1, R8 ;  /* 0x000000010b077824 */ /* 0x040fe200078e0208 */
[----:B------:R-:W-:Y:S01]  /*76d0*/  ULDC.64 UR8, c[0x0][0x650] ;  /* 0x0001940000087ab9 */ /* 0x000fe20000000a00 */
[----:B------:R-:W-:Y:S01]  /*76e0*/  ISETP.GE.U32.AND P2, PT, R11, 0x3, PT ;  /* 0x000000030b00780c */ /* 0x000fe20003f46070 */
[----:B------:R-:W-:Y:S01]  /*76f0*/  BSSY B1, `(.L_x_173) ;  /* 0x000006b000017945 */ /* 0x000fe20003800000 */
[----:B------:R-:W-:Y:S01]  /*7700*/  IMAD.MOV.U32 R21, RZ, RZ, -0x1 ;  /* 0xffffffffff157424 */ /* 0x000fe200078e00ff */
[----:B------:R-:W-:Y:S01]  /*7710*/  ISETP.GT.U32.AND P0, PT, R7, 0x2, PT ;  /* 0x000000020700780c */ /* 0x000fe20003f04070 */
[----:B------:R-:W-:Y:S01]  /*7720*/  IMAD.MOV.U32 R19, RZ, RZ, -0x1 ;  /* 0xffffffffff137424 */ /* 0x000fe200078e00ff */
[----:B------:R-:W-:Y:S02]  /*7730*/  PRMT R10, RZ, 0x7610, R10 ;  /* 0x00007610ff0a7816 */ /* 0x000fe4000000000a */
[----:B------:R-:W-:-:S03]  /*7740*/  ISETP.LT.U32.AND P0, PT, R11, 0x3, P0 ;  /* 0x000000030b00780c */ /* 0x000fc60000701070 */
[----:B------:R-:W0:Y:S01]  /*7750*/  @P1 S2R R12, SR_CgaCtaId ;  /* 0x00000000000c1919 */ /* 0x000e220000008800 */
[----:B------:R-:W-:-:S04]  /*7760*/  @P1 MOV R5, 0x400 ;  /* 0x0000040000051802 */ /* 0x000fc80000000f00 */
[----:B0-----:R-:W-:Y:S01]  /*7770*/  @P1 LEA R6, R12, R5, 0x18 ;  /* 0x000000050c061211 */ /* 0x001fe200078ec0ff */
[----:B------:R-:W-:Y:S01]  /*7780*/  IMAD.WIDE.U32 R4, R7, -0x55555555, RZ ;  /* 0xaaaaaaab07047825 */ /* 0x000fe200078e00ff */
[----:B------:R-:W-:Y:S02]  /*7790*/  SEL R4, RZ, 0x1, !P0 ;  /* 0x00000001ff047807 */ /* 0x000fe40004000000 */
[----:B------:R0:W-:Y:S01]  /*77a0*/  @P1 SYNCS.ARRIVE.TRANS64.A1T0 RZ, [R6+URZ+0x48], RZ ;  /* 0x000048ff06ff19a7 */ /* 0x0001e2000810003f */
[----:B------:R-:W-:Y:S02]  /*77b0*/  IADD3 R16, P1, R16, UR38, RZ ;  /* 0x0000002610107c10 */ /* 0x000fe4000ff3e0ff */
[----:B------:R-:W-:Y:S02]  /*77c0*/  LOP3.LUT R3, R3, R4, RZ, 0x3c, !PT ;  /* 0x0000000403037212 */ /* 0x000fe400078e3cff */
[----:B------:R-:W-:Y:S02]  /*77d0*/  IADD3.X R17, R17, UR41, RZ, P1, !PT ;  /* 0x0000002911117c10 */ /* 0x000fe40008ffe4ff */
[----:B------:R-:W-:-:S02]  /*77e0*/  ISETP.GE.U32.AND P0, PT, R16, UR8, PT ;  /* 0x0000000810007c0c */ /* 0x000fc4000bf06070 */
[----:B0-----:R-:W-:Y:S02]  /*77f0*/  SHF.R.U32.HI R6, RZ, 0x1, R5 ;  /* 0x00000001ff067819 */ /* 0x001fe40000011605 */
[----:B------:R-:W-:Y:S02]  /*7800*/  ISETP.GE.U32.AND.EX P0, PT, R17, UR9, PT, P0 ;  /* 0x0000000911007c0c */ /* 0x000fe4000bf06100 */
[----:B------:R-:W-:Y:S01]  /*7810*/  @P2 LOP3.LUT R3, R3, 0x1, R6, 0x78, !PT ;  /* 0x0000000103032812 */ /* 0x000fe200078e7806 */
[----:B------:R-:W-:Y:S01]  /*7820*/  IMAD R8, R6, -0x3, R7 ;  /* 0xfffffffd06087824 */ /* 0x000fe200078e0207 */
[----:B------:R-:W-:Y:S01]  /*7830*/  PRMT R4, RZ, 0x7610, R4 ;  /* 0x00007610ff047816 */ /* 0x000fe20000000004 */
[----:B------:R-:W-:-:S08]  /*7840*/  IMAD.MOV.U32 R6, RZ, RZ, -0x1 ;  /* 0xffffffffff067424 */ /* 0x000fd000078e00ff */
[----:B------:R-:W-:Y:S05]  /*7850*/  @P0 BRA `(.L_x_174) ;  /* 0x0000000400500947 */ /* 0x000fea0003800000 */
[----:B------:R-:W0:Y:S01]  /*7860*/  S2R R19, SR_CTAID.X ;  /* 0x0000000000137919 */ /* 0x000e220000002500 */
[----:B------:R-:W-:Y:S01]  /*7870*/  ULDC.64 UR8, c[0x0][0x628] ;  /* 0x00018a0000087ab9 */ /* 0x000fe20000000a00 */
[----:B------:R-:W1:Y:S01]  /*7880*/  LDC R20, c[0x0][0x144] ;  /* 0x00005100ff147b82 */ /* 0x000e620000000800 */
[----:B------:R-:W-:Y:S01]  /*7890*/  ISETP.NE.U32.AND P0, PT, RZ, UR8, PT ;  /* 0x00000008ff007c0c */ /* 0x000fe2000bf05070 */
[----:B------:R-:W2:Y:S01]  /*78a0*/  S2R R14, SR_CTAID.Y ;  /* 0x00000000000e7919 */ /* 0x000ea20000002600 */
[----:B------:R-:W-:Y:S01]  /*78b0*/  ULDC UR10, c[0x0][0x630] ;  /* 0x00018c00000a7ab9 */ /* 0x000fe20000000800 */
[----:B------:R-:W-:Y:S01]  /*78c0*/  ULDC UR11, c[0x0][0x150] ;  /* 0x00005400000b7ab9 */ /* 0x000fe20000000800 */
[----:B------:R-:W-:Y:S01]  /*78d0*/  ISETP.NE.AND.EX P0, PT, RZ, UR9, PT, P0 ;  /* 0x00000009ff007c0c */ /* 0x000fe2000bf05300 */
[----:B------:R-:W-:Y:S02]  /*78e0*/  IMAD.MOV.U32 R4, RZ, RZ, R16 ;  /* 0x000000ffff047224 */ /* 0x000fe400078e0010 */
[----:B------:R-:W-:Y:S01]  /*78f0*/  IMAD.MOV.U32 R5, RZ, RZ, R17 ;  /* 0x000000ffff057224 */ /* 0x000fe200078e0011 */
[----:B0-----:R-:W-:-:S09]  /*7900*/  I2FP.F32.U32 R21, R19 ;  /* 0x0000001300157245 */ /* 0x001fd20000201000 */
[----:B------:R-:W-:Y:S05]  /*7910*/  @!P0 BRA `(.L_x_175) ;  /* 0x0000000000288947 */ /* 0x000fea0003800000 */
[----:B------:R-:W-:Y:S02]  /*7920*/  ULDC UR7, c[0x0][0x634] ;  /* 0x00018d0000077ab9 */ /* 0x000fe40000000800 */
[----:B------:R-:W-:-:S05]  /*7930*/  IADD3 R5, P0, R16, UR7, RZ ;  /* 0x0000000710057c10 */ /* 0x000fca000ff1e0ff */
[----:B------:R-:W-:-:S04]  /*7940*/  IMAD.X R15, RZ, RZ, R17, P0 ;  /* 0x000000ffff0f7224 */ /* 0x000fc800000e0611 */
[----:B------:R-:W-:-:S04]  /*7950*/  IMAD.WIDE.U32 R6, R15, UR8, RZ ;  /* 0x000000080f067c25 */ /* 0x000fc8000f8e00ff */
[----:B------:R-:W-:-:S04]  /*7960*/  IMAD.WIDE.U32 R6, P0, R5, UR9, R6 ;  /* 0x0000000905067c25 */ /* 0x000fc8000f800006 */
[----:B------:R-:W-:-:S04]  /*7970*/  IMAD.WIDE.U32 R4, R5, UR8, RZ ;  /* 0x0000000805047c25 */ /* 0x000fc8000f8e00ff */
[----:B------:R-:W-:Y:S01]  /*7980*/  IMAD.MOV.U32 R4, RZ, RZ, R7 ;  /* 0x000000ffff047224 */ /* 0x000fe200078e0007 */
[----:B------:R-:W-:Y:S01]  /*7990*/  IADD3 RZ, P1, R5, R6, RZ ;  /* 0x0000000605ff7210 */ /* 0x000fe20007f3e0ff */
[----:B------:R-:W-:-:S04]  /*79a0*/  IMAD.X R5, RZ, RZ, RZ, P0 ;  /* 0x000000ffff057224 */ /* 0x000fc800000e06ff */
[----:B------:R-:W-:-:S08]  /*79b0*/  IMAD.WIDE.U32.X R4, R15, UR9, R4, P1 ;  /* 0x000000090f047c25 */ /* 0x000fd000088e0404 */
.L_x_175:
[----:B------:R-:W-:Y:S01]  /*79c0*/  FMUL R21, R21, UR11 ;  /* 0x0000000b15157c20 */ /* 0x000fe20008400000 */
[--C-:B------:R-:W-:Y:S01]  /*79d0*/  SHF.R.U64 R15, R4, UR10, R5.reuse ;  /* 0x0000000a040f7c19 */ /* 0x100fe20008001205 */
[----:B------:R-:W-:Y:S01]  /*79e0*/  ULDC.64 UR8, c[0x0][0x620] ;  /* 0x0001880000087ab9 */ /* 0x000fe20000000a00 */
[----:B------:R-:W-:Y:S01]  /*79f0*/  SHF.R.U32.HI R4, RZ, UR10, R5 ;  /* 0x0000000aff047c19 */ /* 0x000fe20008011605 */
[----:B------:R-:W-:Y:S01]  /*7a00*/  ULDC.64 UR10, c[0x0][0x640] ;  /* 0x00019000000a7ab9 */ /* 0x000fe20000000a00 */
[----:B------:R-:W-:Y:S01]  /*7a10*/  IADD3 R5, P0, RZ, -R15, RZ ;  /* 0x8000000fff057210 */ /* 0x000fe20007f1e0ff */
[----:B------:R-:W0:Y:S01]  /*7a20*/  F2I.U32.TRUNC.NTZ R21, R21 ;  /* 0x0000001500157305 */ /* 0x000e22000020f000 */
[----:B------:R-:W-:-:S03]  /*7a30*/  ULDC UR7, c[0x0][0x618] ;  /* 0x0001860000077ab9 */ /* 0x000fc60000000800 */
[----:B------:R-:W-:Y:S01]  /*7a40*/  IMAD.X R4, RZ, RZ, ~R4, P0 ;  /* 0x000000ffff047224 */ /* 0x000fe200000e0e04 */
[----:B------:R-:W-:-:S03]  /*7a50*/  ISETP.NE.U32.AND P0, PT, RZ, UR10, PT ;  /* 0x0000000aff007c0c */ /* 0x000fc6000bf05070 */
[----:B------:R-:W-:Y:S01]  /*7a60*/  IMAD R4, R4, UR8, RZ ;  /* 0x0000000804047c24 */ /* 0x000fe2000f8e02ff */
[----:B------:R-:W-:-:S03]  /*7a70*/  ISETP.NE.AND.EX P0, PT, RZ, UR11, PT, P0 ;  /* 0x0000000bff007c0c */ /* 0x000fc6000bf05300 */
[C---:B------:R-:W-:Y:S02]  /*7a80*/  IMAD R7, R5.reuse, UR9, R4 ;  /* 0x0000000905077c24 */ /* 0x040fe4000f8e0204 */
[----:B------:R-:W-:Y:S01]  /*7a90*/  IMAD.WIDE.U32 R4, R5, UR8, R16 ;  /* 0x0000000805047c25 */ /* 0x000fe2000f8e0010 */
[----:B------:R-:W-:-:S03]  /*7aa0*/  ULDC UR8, c[0x0][0x154] ;  /* 0x0000550000087ab9 */ /* 0x000fc60000000800 */
[----:B0-----:R-:W-:Y:S02]  /*7ab0*/  IMAD.MOV R6, RZ, RZ, -R21 ;  /* 0x000000ffff067224 */ /* 0x001fe400078e0a15 */
[----:B------:R-:W0:Y:S01]  /*7ac0*/  LDC R21, c[0x0][0x148] ;  /* 0x00005200ff157b82 */ /* 0x000e220000000800 */
[----:B------:R-:W-:Y:S02]  /*7ad0*/  IMAD.IADD R5, R5, 0x1, R7 ;  /* 0x0000000105057824 */ /* 0x000fe400078e0207 */
[----:B-1----:R-:W-:Y:S01]  /*7ae0*/  IMAD R19, R20, R6, R19 ;  /* 0x0000000614137224 */ /* 0x002fe200078e0213 */
[----:B--2---:R-:W-:Y:S02]  /*7af0*/  I2FP.F32.U32 R6, R14 ;  /* 0x0000000e00067245 */ /* 0x004fe40000201000 */
[--C-:B------:R-:W-:Y:S02]  /*7b00*/  SHF.R.U64 R20, R4, UR7, R5.reuse ;  /* 0x0000000704147c19 */ /* 0x100fe40008001205 */
[----:B------:R-:W-:Y:S01]  /*7b10*/  SHF.R.U32.HI R5, RZ, UR7, R5 ;  /* 0x00000007ff057c19 */ /* 0x000fe20008011605 */
[----:B------:R-:W-:Y:S01]  /*7b20*/  FMUL R6, R6, UR8 ;  /* 0x0000000806067c20 */ /* 0x000fe20008400000 */
[----:B------:R-:W-:-:S02]  /*7b30*/  ULDC UR7, c[0x0][0x608] ;  /* 0x0001820000077ab9 */ /* 0x000fc40000000800 */
[--C-:B------:R-:W-:Y:S01]  /*7b40*/  SHF.R.U64 R23, R20, UR7, R5.reuse ;  /* 0x0000000714177c19 */ /* 0x100fe20008001205 */
[----:B------:R1:W2:Y:S01]  /*7b50*/  F2I.U32.TRUNC.NTZ R24, R6 ;  /* 0x0000000600187305 */ /* 0x0002a2000020f000 */
[----:B------:R-:W-:Y:S01]  /*7b60*/  SHF.R.U32.HI R4, RZ, UR7, R5 ;  /* 0x00000007ff047c19 */ /* 0x000fe20008011605 */
[----:B------:R-:W-:-:S03]  /*7b70*/  ULDC UR7, c[0x0][0x658] ;  /* 0x0001960000077ab9 */ /* 0x000fc60000000800 */
[--C-:B------:R-:W-:Y:S02]  /*7b80*/  SHF.R.U64 R22, R23, UR7, R4.reuse ;  /* 0x0000000717167c19 */ /* 0x100fe40008001204 */
[----:B------:R-:W-:-:S03]  /*7b90*/  SHF.R.U32.HI R25, RZ, UR7, R4 ;  /* 0x00000007ff197c19 */ /* 0x000fc60008011604 */
[----:B------:R-:W-:Y:S02]  /*7ba0*/  IMAD.MOV.U32 R4, RZ, RZ, R22 ;  /* 0x000000ffff047224 */ /* 0x000fe400078e0016 */
[----:B------:R-:W-:Y:S01]  /*7bb0*/  IMAD.MOV.U32 R5, RZ, RZ, R25 ;  /* 0x000000ffff057224 */ /* 0x000fe200078e0019 */
[----:B-1----:R-:W-:Y:S06]  /*7bc0*/  @!P0 BRA `(.L_x_176) ;  /* 0x0000000000288947 */ /* 0x002fec0003800000 */
        /* <DEDUP_REMOVED lines=10> */
.L_x_176:
[----:B------:R-:W-:Y:S01]  /*7c70*/  ISETP.NE.AND P0, PT, R2, 0x1, PT ;  /* 0x000000010200780c */ /* 0x000fe20003f05270 */
[----:B------:R-:W-:Y:S01]  /*7c80*/  ULDC UR7, c[0x0][0x648] ;  /* 0x0001920000077ab9 */ /* 0x000fe20000000800 */
[----:B------:R-:W-:Y:S01]  /*7c90*/  LOP3.LUT R23, R23, UR6, RZ, 0xc0, !PT ;  /* 0x0000000617177c12 */ /* 0x000fe2000f8ec0ff */
[----:B--2---:R-:W-:Y:S01]  /*7ca0*/  IMAD.MOV R24, RZ, RZ, -R24 ;  /* 0x000000ffff187224 */ /* 0x004fe200078e0a18 */
[----:B------:R-:W-:Y:S01]  /*7cb0*/  SHF.R.U64 R4, R4, UR7, R5 ;  /* 0x0000000704047c19 */ /* 0x000fe20008001205 */
[----:B------:R-:W-:Y:S01]  /*7cc0*/  ULDC UR7, c[0x0][0x638] ;  /* 0x00018e0000077ab9 */ /* 0x000fe20000000800 */
[----:B------:R-:W-:Y:S01]  /*7cd0*/  LOP3.LUT R7, R20, UR4, RZ, 0xc0, !PT ;  /* 0x0000000414077c12 */ /* 0x000fe2000f8ec0ff */
[----:B------:R-:W-:Y:S01]  /*7ce0*/  ULDC UR8, c[0x0][0x610] ;  /* 0x0001840000087ab9 */ /* 0x000fe20000000800 */
[----:B------:R-:W-:Y:S02]  /*7cf0*/  IMAD.MOV.U32 R6, RZ, RZ, R15 ;  /* 0x000000ffff067224 */ /* 0x000fe400078e000f */
[----:B------:R-:W-:-:S02]  /*7d00*/  IMAD.MOV R5, RZ, RZ, -R4 ;  /* 0x000000ffff057224 */ /* 0x000fc400078e0a04 */
[----:B------:R-:W-:Y:S02]  /*7d10*/  IMAD R4, R4, UR5, R23 ;  /* 0x0000000504047c24 */ /* 0x000fe4000f8e0217 */
[----:B0-----:R-:W-:Y:S02]  /*7d20*/  @P0 IMAD R19, R21, R24, R14 ;  /* 0x0000001815130224 */ /* 0x001fe400078e020e */
[----:B------:R-:W-:Y:S01]  /*7d30*/  IMAD R22, R5, UR7, R22 ;  /* 0x0000000705167c24 */ /* 0x000fe2000f8e0216 */
[----:B------:R-:W-:Y:S01]  /*7d40*/  ULDC UR7, c[0x0][0x600] ;  /* 0x0001800000077ab9 */ /* 0x000fe20000000800 */
[----:B------:R-:W-:Y:S02]  /*7d50*/  IMAD R21, R4, UR8, R19 ;  /* 0x0000000804157c24 */ /* 0x000fe4000f8e0213 */
[----:B------:R-:W-:Y:S02]  /*7d60*/  IMAD R22, R22, UR7, R7 ;  /* 0x0000000716167c24 */ /* 0x000fe4000f8e0207 */
[----:B------:R-:W-:-:S03]  /*7d70*/  IMAD.MOV.U32 R4, RZ, RZ, 0x1 ;  /* 0x00000001ff047424 */ /* 0x000fc600078e00ff */
[----:B------:R-:W-:Y:S02]  /*7d80*/  SEL R19, R22, R21, !P0 ;  /* 0x0000001516137207 */ /* 0x000fe40004000000 */
[----:B------:R-:W-:-:S07]  /*7d90*/  SEL R21, R21, R22, !P0 ;  /* 0x0000001615157207 */ /* 0x000fce0004000000 */
.L_x_174:
[----:B------:R-:W-:Y:S05]  /*7da0*/  BSYNC B1 ;  /* 0x0000000000017941 */ /* 0x000fea0003800000 */
.L_x_173:
[----:B------:R-:W-:-:S13]  /*7db0*/  LOP3.LUT P0, RZ, R4, 0xff, RZ, 0xc0, !PT ;  /* 0x000000ff04ff7812 */ /* 0x000fda000780c0ff */
[----:B------:R-:W-:Y:S05]  /*7dc0*/  @P0 BRA `(.L_x_177) ;  /* 0xfffffff400080947 */ /* 0x000fea000383ffff */
[----:B------:R-:W-:Y:S05]  /*7dd0*/  BSYNC B0 ;  /* 0x0000000000007941 */ /* 0x000fea0003800000 */
.L_x_166:
[----:B------:R-:W-:-:S03]  /*7de0*/  UMOV UR7, 0xffffffff ;  /* 0xffffffff00077882 */ /* 0x000fc60000000000 */
[----:B------:R-:W-:Y:S05]  /*7df0*/  BRA.DIV UR7, `(.L_x_178) ;  /* 0x0000000207f07947 */ /* 0x000fea000b800000 */
[----:B------:R-:W-:-:S13]  /*7e00*/  ELECT P6, URZ, PT ;  /* 0x00000000003f782f */ /* 0x000fda00038c0000 */
.L_x_191:
[----:B------:R-:W-:Y:S04]  /*7e10*/  BSSY B0, `(.L_x_179) ;  /* 0x0000022000007945 */ /* 0x000fe80003800000 */
[----:B------:R-:W-:Y:S05]  /*7e20*/  @!P6 BRA `(.L_x_180) ;  /* 0x000000000080e947 */ /* 0x000fea0003800000 */
[----:B------:R-:W-:-:S04]  /*7e30*/  LOP3.LUT R18, R18, 0x2, RZ, 0xfc, !PT ;  /* 0x0000000212127812 */ /* 0x000fc800078efcff */
[----:B------:R-:W-:-:S13]  /*7e40*/  ISETP.NE.AND P0, PT, R18, 0x3, PT ;  /* 0x000000031200780c */ /* 0x000fda0003f05270 */
[----:B------:R-:W-:Y:S05]  /*7e50*/  @!P0 BRA `(.L_x_181) ;  /* 0x0000000000048947 */ /* 0x000fea0003800000 */
[----:B------:R-:W-:Y:S01]  /*7e60*/  BPT.TRAP 0x1 ;  /* 0x000000040000795c */ /* 0x000fe20000300000 */
.L_x_181:
[----:B------:R-:W0:Y:S01]  /*7e70*/  S2R R5, SR_CgaCtaId ;  /* 0x0000000000057919 */ /* 0x000e220000008800 */
[----:B------:R-:W-:Y:S02]  /*7e80*/  MOV R0, 0x400 ;  /* 0x0000040000007802 */ /* 0x000fe40000000f00 */
[----:B------:R-:W-:Y:S02]  /*7e90*/  SHF.L.U32 R2, R3, 0x1f, RZ ;  /* 0x0000001f03027819 */ /* 0x000fe400000006ff */
[----:B0-----:R-:W-:-:S05]  /*7ea0*/  LEA R5, R5, R0, 0x18 ;  /* 0x0000000005057211 */ /* 0x001fca00078ec0ff */
[----:B------:R-:W-:-:S04]  /*7eb0*/  VIADD R5, R5, 0x18 ;  /* 0x0000001805057836 */ /* 0x000fc80000000000 */
[C---:B------:R-:W-:Y:S02]  /*7ec0*/  IMAD R7, R8.reuse, 0x8, R5 ;  /* 0x0000000808077824 */ /* 0x040fe400078e0205 */
[----:B------:R-:W-:Y:S02]  /*7ed0*/  VIADD R8, R8, 0x1 ;  /* 0x0000000108087836 */ /* 0x000fe40000000000 */
[----:B------:R-:W0:Y:S03]  /*7ee0*/  SYNCS.PHASECHK.TRANS64.TRYWAIT P0, [R7+URZ], R2 ;  /* 0x00000002070075a7 */ /* 0x000e26000800017f */
[----:B------:R-:W-:-:S04]  /*7ef0*/  ISETP.NE.AND P1, PT, R8, 0x3, PT ;  /* 0x000000030800780c */ /* 0x000fc80003f25270 */
[----:B------:R-:W-:Y:S02]  /*7f00*/  SEL R0, RZ, 0x1, P1 ;  /* 0x00000001ff007807 */ /* 0x000fe40000800000 */
[----:B------:R-:W-:Y:S02]  /*7f10*/  SEL R8, R8, RZ, P1 ;  /* 0x000000ff08087207 */ /* 0x000fe40000800000 */
[----:B------:R-:W-:-:S03]  /*7f20*/  LOP3.LUT R9, R3, R0, RZ, 0x3c, !PT ;  /* 0x0000000003097212 */ /* 0x000fc600078e3cff */
[----:B------:R-:W-:Y:S01]  /*7f30*/  IMAD R4, R8, 0x8, R5 ;  /* 0x0000000808047824 */ /* 0x000fe200078e0205 */
[----:B------:R-:W-:Y:S01]  /*7f40*/  SHF.L.U32 R3, R9, 0x1f, RZ ;  /* 0x0000001f09037819 */ /* 0x000fe200000006ff */
[----:B0-----:R-:W-:Y:S06]  /*7f50*/  @!P0 BRA `(.L_x_182) ;  /* 0x0000000000b88947 */ /* 0x001fec0003800000 */
.L_x_192:
[----:B------:R-:W1:Y:S01]  /*7f60*/  SYNCS.PHASECHK.TRANS64.TRYWAIT P0, [R4+URZ], R3 ;  /* 0x00000003040075a7 */ /* 0x000e62000800017f */
[----:B------:R-:W-:-:S05]  /*7f70*/  VIADD R0, R8, 0x1 ;  /* 0x0000000108007836 */ /* 0x000fca0000000000 */
[----:B------:R-:W-:-:S04]  /*7f80*/  ISETP.NE.AND P1, PT, R0, 0x3, PT ;  /* 0x000000030000780c */ /* 0x000fc80003f25270 */
[----:B0-----:R-:W-:Y:S02]  /*7f90*/  SEL R2, RZ, 0x1, P1 ;  /* 0x00000001ff027807 */ /* 0x001fe40000800000 */
[----:B------:R-:W-:Y:S02]  /*7fa0*/  SEL R0, R0, RZ, P1 ;  /* 0x000000ff00007207 */ /* 0x000fe40000800000 */
[----:B------:R-:W-:Y:S01]  /*7fb0*/  LOP3.LUT R2, R9, R2, RZ, 0x3c, !PT ;  /* 0x0000000209027212 */ /* 0x000fe200078e3cff */
[----:B-1----:R-:W-:Y:S06]  /*7fc0*/  @!P0 BRA `(.L_x_183) ;  /* 0x0000000000b08947 */ /* 0x002fec0003800000 */
.L_x_193:
[----:B------:R-:W-:Y:S01]  /*7fd0*/  IMAD R5, R0, 0x8, R5 ;  /* 0x0000000800057824 */ /* 0x000fe200078e0205 */
[----:B------:R-:W-:-:S07]  /*7fe0*/  SHF.L.U32 R0, R2, 0x1f, RZ ;  /* 0x0000001f02007819 */ /* 0x000fce00000006ff */
.L_x_184:
[----:B-1----:R1:W2:Y:S02]  /*7ff0*/  SYNCS.PHASECHK.TRANS64.TRYWAIT P0, [R5+URZ], R0 ;  /* 0x00000000050075a7 */ /* 0x0022a4000800017f */
[----:B--2---:R-:W-:Y:S05]  /*8000*/  @!P0 NANOSLEEP.SYNCS 0x989680 ;  /* 0x009896800000895d */ /* 0x004fea0003900000 */
[----:B------:R-:W2:Y:S02]  /*8010*/  @!P0 SYNCS.PHASECHK.TRANS64 P0, [R5+URZ], R0 ;  /* 0x00000000050085a7 */ /* 0x000ea4000800007f */
[----:B--2---:R-:W-:Y:S05]  /*8020*/  @!P0 BRA `(.L_x_184) ;  /* 0xfffffffc00f08947 */ /* 0x004fea000383ffff */
.L_x_180:
[----:B------:R-:W-:Y:S05]  /*8030*/  BSYNC B0 ;  /* 0x0000000000007941 */ /* 0x000fea0003800000 */
.L_x_179:
[----:B------:R-:W-:Y:S05]  /*8040*/  EXIT ;  /* 0x000000000000794d */ /* 0x000fea0003800000 */
.L_x_21:
[----:B-1----:R1:W2:Y:S02]  /*8050*/  SYNCS.PHASECHK.TRANS64.TRYWAIT P1, [R3+URZ], R0 ;  /* 0x00000000030075a7 */ /* 0x0022a4000802017f */
[----:B--2---:R-:W-:Y:S05]  /*8060*/  @!P1 NANOSLEEP.SYNCS 0x989680 ;  /* 0x009896800000995d */ /* 0x004fea0003900000 */
[----:B------:R-:W2:Y:S02]  /*8070*/  @!P1 SYNCS.PHASECHK.TRANS64 P1, [R3+URZ], R0 ;  /* 0x00000000030095a7 */ /* 0x000ea4000802007f */
[----:B--2---:R-:W-:Y:S05]  /*8080*/  @!P1 BRA `(.L_x_21) ;  /* 0xfffffffc00f09947 */ /* 0x004fea000383ffff */
[----:B------:R-:W-:Y:S05]  /*8090*/  BRA `(.L_x_20) ;  /* 0xffffff9400a07947 */ /* 0x000fea000383ffff */
.L_x_26:
[----:B-1----:R1:W2:Y:S02]  /*80a0*/  SYNCS.PHASECHK.TRANS64.TRYWAIT P1, [R5+URZ], R4 ;  /* 0x00000004050075a7 */ /* 0x0022a4000802017f */
[----:B--2---:R-:W-:Y:S05]  /*80b0*/  @!P1 NANOSLEEP.SYNCS 0x989680 ;  /* 0x009896800000995d */ /* 0x004fea0003900000 */
[----:B------:R-:W2:Y:S02]  /*80c0*/  @!P1 SYNCS.PHASECHK.TRANS64 P1, [R5+URZ], R4 ;  /* 0x00000004050095a7 */ /* 0x000ea4000802007f */
[----:B--2---:R-:W-:Y:S05]  /*80d0*/  @!P1 BRA `(.L_x_26) ;  /* 0xfffffffc00f09947 */ /* 0x004fea000383ffff */
[----:B------:R-:W-:Y:S05]  /*80e0*/  BRA `(.L_x_25) ;  /* 0xffffff9800ec7947 */ /* 0x000fea000383ffff */
.L_x_167:
[----:B------:R-:W-:Y:S01]  /*80f0*/  BSSY B1, `(.L_x_185) ;  /* 0x0000006000017945 */ /* 0x000fe20003800000 */
[----:B------:R-:W-:-:S07]  /*8100*/  IMAD.MOV.U32 R15, RZ, RZ, -0x1 ;  /* 0xffffffffff0f7424 */ /* 0x000fce00078e00ff */
[----:B------:R-:W-:Y:S05]  /*8110*/  WARPSYNC.COLLECTIVE R15, `(.L_x_186) ;  /* 0x000000000f0c7348 */ /* 0x000fea0003c00000 */
[----:B------:R-:W-:Y:S02]  /*8120*/  ELECT P6, UR62, PT ;  /* 0x00000000003e782f */ /* 0x000fe400038c0000 */
[----:B------:R-:W-:Y:S01]  /*8130*/  MOV R14, UR62 ;  /* 0x0000003e000e7c02 */ /* 0x000fe20008000f00 */
[----:B------:R-:W-:Y:S10]  /*8140*/  ENDCOLLECTIVE ;  /* 0x000000000000791b */ /* 0x000ff40003800000 */
.L_x_186:
[----:B------:R-:W-:Y:S05]  /*8150*/  BSYNC B1 ;  /* 0x0000000000017941 */ /* 0x000fea0003800000 */
.L_x_185:
[----:B------:R-:W-:Y:S05]  /*8160*/  BRA `(.L_x_187) ;  /* 0xfffffff0002c7947 */ /* 0x000fea000383ffff */
.L_x_170:
[----:B-1----:R1:W2:Y:S02]  /*8170*/  SYNCS.PHASECHK.TRANS64.TRYWAIT P0, [R23+URZ+0x18], R14 ;  /* 0x0000180e170075a7 */ /* 0x0022a4000800017f */
[----:B--2---:R-:W-:Y:S05]  /*8180*/  @!P0 NANOSLEEP.SYNCS 0x989680 ;  /* 0x009896800000895d */ /* 0x004fea0003900000 */
[----:B------:R-:W2:Y:S02]  /*8190*/  @!P0 SYNCS.PHASECHK.TRANS64 P0, [R23+URZ+0x18], R14 ;  /* 0x0000180e170085a7 */ /* 0x000ea4000800007f */
[----:B--2---:R-:W-:Y:S05]  /*81a0*/  @!P0 BRA `(.L_x_170) ;  /* 0xfffffffc00f08947 */ /* 0x004fea000383ffff */
[----:B------:R-:W-:Y:S05]  /*81b0*/  BRA `(.L_x_188) ;  /* 0xfffffff0006c7947 */ /* 0x000fea000383ffff */
.L_x_178:
[----:B------:R-:W-:Y:S01]  /*81c0*/  BSSY B0, `(.L_x_189) ;  /* 0x0000006000007945 */ /* 0x000fe20003800000 */
[----:B------:R-:W-:-:S07]  /*81d0*/  IMAD.MOV.U32 R15, RZ, RZ, -0x1 ;  /* 0xffffffffff0f7424 */ /* 0x000fce00078e00ff */
[----:B------:R-:W-:Y:S05]  /*81e0*/  WARPSYNC.COLLECTIVE R15, `(.L_x_190) ;  /* 0x000000000f0c7348 */ /* 0x000fea0003c00000 */
[----:B------:R-:W-:Y:S02]  /*81f0*/  ELECT P6, UR62, PT ;  /* 0x00000000003e782f */ /* 0x000fe400038c0000 */
[----:B------:R-:W-:Y:S01]  /*8200*/  MOV R14, UR62 ;  /* 0x0000003e000e7c02 */ /* 0x000fe20008000f00 */
[----:B------:R-:W-:Y:S10]  /*8210*/  ENDCOLLECTIVE ;  /* 0x000000000000791b */ /* 0x000ff40003800000 */
.L_x_190:
[----:B------:R-:W-:Y:S05]  /*8220*/  BSYNC B0 ;  /* 0x0000000000007941 */ /* 0x000fea0003800000 */
.L_x_189:
[----:B------:R-:W-:Y:S05]  /*8230*/  BRA `(.L_x_191) ;  /* 0xfffffff800f47947 */ /* 0x000fea000383ffff */
.L_x_182:
[----:B0-----:R0:W1:Y:S02]  /*8240*/  SYNCS.PHASECHK.TRANS64.TRYWAIT P0, [R7+URZ], R2 ;  /* 0x00000002070075a7 */ /* 0x001064000800017f */
[----:B-1----:R-:W-:Y:S05]  /*8250*/  @!P0 NANOSLEEP.SYNCS 0x989680 ;  /* 0x009896800000895d */ /* 0x002fea0003900000 */
[----:B------:R-:W1:Y:S02]  /*8260*/  @!P0 SYNCS.PHASECHK.TRANS64 P0, [R7+URZ], R2 ;  /* 0x00000002070085a7 */ /* 0x000e64000800007f */
[----:B-1----:R-:W-:Y:S05]  /*8270*/  @!P0 BRA `(.L_x_182) ;  /* 0xfffffffc00f08947 */ /* 0x002fea000383ffff */
[----:B------:R-:W-:Y:S05]  /*8280*/  BRA `(.L_x_192) ;  /* 0xfffffffc00347947 */ /* 0x000fea000383ffff */
.L_x_183:
[----:B0-----:R0:W1:Y:S02]  /*8290*/  SYNCS.PHASECHK.TRANS64.TRYWAIT P0, [R4+URZ], R3 ;  /* 0x00000003040075a7 */ /* 0x001064000800017f */
[----:B-1----:R-:W-:Y:S05]  /*82a0*/  @!P0 NANOSLEEP.SYNCS 0x989680 ;  /* 0x009896800000895d */ /* 0x002fea0003900000 */
[----:B------:R-:W1:Y:S02]  /*82b0*/  @!P0 SYNCS.PHASECHK.TRANS64 P0, [R4+URZ], R3 ;  /* 0x00000003040085a7 */ /* 0x000e64000800007f */
[----:B-1----:R-:W-:Y:S05]  /*82c0*/  @!P0 BRA `(.L_x_183) ;  /* 0xfffffffc00f08947 */ /* 0x002fea000383ffff */
[----:B------:R-:W-:Y:S05]  /*82d0*/  BRA `(.L_x_193) ;  /* 0xfffffffc003c7947 */ /* 0x000fea000383ffff */
.L_x_194:
[----:B------:R-:W-:-:S00]  /*82e0*/  BRA `(.L_x_194) ;  /* 0xfffffffc00fc7947 */ /* 0x000fc0000383ffff */
[----:B------:R-:W-:-:S00]  /*82f0*/  NOP ;  /* 0x0000000000007918 */ /* 0x000fc00000000000 */
        /* <DEDUP_REMOVED lines=8> */
.L_x_195:


//--------------------- .nv.global.init           --------------------------
	.section	.nv.global.init,"aw",@progbits
.nv.global.init:
	.type		$str$22,@object
	.size		$str$22,($str$23 - $str$22)
$str$22:
        /*0000*/ 	.byte	0x6b, 0x5f, 0x74, 0x69, 0x6c, 0x65, 0x5f, 0x63, 0x6f, 0x75, 0x6e, 0x74, 0x20, 0x3e, 0x3d, 0x20
        /*0010*/ 	.byte	0x31, 0x00
	.type		$str$23,@object
	.size		$str$23,(__unnamed_1 - $str$23)
$str$23:
        /*0012*/ 	.byte	0x2f, 0x74, 0x6d, 0x70, 0x2f, 0x63, 0x75, 0x74, 0x6c, 0x61, 0x73, 0x73, 0x5f, 0x73, 0x77, 0x65
        /*0022*/ 	.byte	0x65, 0x70, 0x5f, 0x73, 0x72, 0x63, 0x2f, 0x69, 0x6e, 0x63, 0x6c, 0x75, 0x64, 0x65, 0x2f, 0x63
        /*0032*/ 	.byte	0x75, 0x74, 0x6c, 0x61, 0x73, 0x73, 0x2f, 0x67, 0x65, 0x6d, 0x6d, 0x2f, 0x63, 0x6f, 0x6c, 0x6c
        /*0042*/ 	.byte	0x65, 0x63, 0x74, 0x69, 0x76, 0x65, 0x2f, 0x73, 0x6d, 0x39, 0x30, 0x5f, 0x6d, 0x6d, 0x61, 0x5f
        /*0052*/ 	.byte	0x74, 0x6d, 0x61, 0x5f, 0x67, 0x6d, 0x6d, 0x61, 0x5f, 0x73, 0x73, 0x5f, 0x77, 0x61, 0x72, 0x70
        /*0062*/ 	.byte	0x73, 0x70, 0x65, 0x63, 0x69, 0x61, 0x6c, 0x69, 0x7a, 0x65, 0x64, 0x2e, 0x68, 0x70, 0x70, 0x00
	.type		__unnamed_1,@object
	.size		__unnamed_1,(.L_0 - __unnamed_1)
__unnamed_1:
        /*0072*/ 	.byte	0x76, 0x6f, 0x69, 0x64, 0x20, 0x63, 0x75, 0x74, 0x6c, 0x61, 0x73, 0x73, 0x3a, 0x3a, 0x67, 0x65
        /* <DEDUP_REMOVED lines=180> */
        /*0bc2*/ 	.byte	0x74, 0x69, 0x74, 0x79, 0x5d, 0x00
.L_0:


//--------------------- .nv.shared._ZN7cutlass13device_kernelINS_4gemm6kernel13GemmUniversalIN4cute5tupleIJiiiiEEENS1_10collective13CollectiveMmaINS1_34MainloopSm90TmaGmmaWarpSpecializedILi3ENS5_IJNS4_1CILi1EEENSA_ILi4EEESB_EEENS1_35KernelTmaWarpSpecializedCooperativeEEENS5_IJNSA_ILi128EEESG_SG_EEENS_6half_tENS5_IJlSB_lEEESI_SJ_NS4_8TiledMMAINS4_8MMA_AtomIJNS4_4SM904GMMA26MMA_64x128x16_F32F16F16_SSILNSN_5MajorE0ELSP_0ELNSN_7ScaleInE1ELSQ_1EEEEEENS4_6LayoutINS5_IJNSA_ILi2EEESB_SB_EEENS5_IJSB_NSA_ILi0EEESW_EEEEENS5_IJNS4_10UnderscoreESZ_SZ_EEEEENS4_23SM90_TMA_LOAD_MULTICASTENS4_14ComposedLayoutINS4_7SwizzleILi3ELi4ELi3EEENS4_18smem_ptr_flag_bitsILi16EEENST_INS5_IJNSA_ILi8EEENSA_ILi64EEEEEENS5_IJS19_SB_EEEEEEEvNS4_8identityENS4_13SM90_TMA_LOADES1D_vS1E_EENS_8epilogue10collective6detail29Sm90TmaWarpSpecializedAdapterINS1I_15DefaultEpilogueISI_SJ_SJ_NS1H_6thread17LinearCombinationISI_Li1EffLNS1M_9ScaleType4KindE0ELNS_15FloatRoundStyleE2ESI_EENS1_15EpilogueDefaultEEEEEvvEEEEvNT_6ParamsE --------------------------
	.section	.nv.shared._ZN7cutlass13device_kernelINS_4gemm6kernel13GemmUniversalIN4cute5tupleIJiiiiEEENS1_10collective13CollectiveMmaINS1_34MainloopSm90TmaGmmaWarpSpecializedILi3ENS5_IJNS4_1CILi1EEENSA_ILi4EEESB_EEENS1_35KernelTmaWarpSpecializedCooperativeEEENS5_IJNSA_ILi128EEESG_SG_EEENS_6half_tENS5_IJlSB_lEEESI_SJ_NS4_8TiledMMAINS4_8MMA_AtomIJNS4_4SM904GMMA26MMA_64x128x16_F32F16F16_SSILNSN_5MajorE0ELSP_0ELNSN_7ScaleInE1ELSQ_1EEEEEENS4_6LayoutINS5_IJNSA_ILi2EEESB_SB_EEENS5_IJSB_NSA_ILi0EEESW_EEEEENS5_IJNS4_10UnderscoreESZ_SZ_EEEEENS4_23SM90_TMA_LOAD_MULTICASTENS4_14ComposedLayoutINS4_7SwizzleILi3ELi4ELi3EEENS4_18smem_ptr_flag_bitsILi16EEENST_INS5_IJNSA_ILi8EEENSA_ILi64EEEEEENS5_IJS19_SB_EEEEEEEvNS4_8identityENS4_13SM90_TMA_LOADES1D_vS1E_EENS_8epilogue10collective6detail29Sm90TmaWarpSpecializedAdapterINS1I_15DefaultEpilogueISI_SJ_SJ_NS1H_6thread17LinearCombinationISI_Li1EffLNS1M_9ScaleType4KindE0ELNS_15FloatRoundStyleE2ESI_EENS1_15EpilogueDefaultEEEEEvvEEEEvNT_6ParamsE,"aw",@nobits
	.sectionflags	@""
	.align	16
	.zero		1024


//--------------------- .nv.shared.reserved.0     --------------------------
	.section	.nv.shared.reserved.0,"aw",@nobits
	.weak		__nv_reservedSMEM_offset_0_alias
	.size		__nv_reservedSMEM_offset_0_alias, 0, 0
	.other		__nv_reservedSMEM_offset_0_alias,@"STO_CUDA_RESERVED_SHARED STV_DEFAULT"
__nv_reservedSMEM_offset_0_alias:
	.zero		0


//--------------------- .nv.global                --------------------------
	.section	.nv.global,"aw",@nobits
.nv.global:
	.type		_ZN40_INTERNAL_0400e435_4_k_cu_953f5cef_229744cute1_E,@object
	.size		_ZN40_INTERNAL_0400e435_4_k_cu_953f5cef_229744cute1_E,(_ZN40_INTERNAL_0400e435_4_k_cu_953f5cef_229744cuda3std3__45__cpo6cbeginE - _ZN40_INTERNAL_0400e435_4_k_cu_953f5cef_229744cute1_E)
_ZN40_INTERNAL_0400e435_4_k_cu_953f5cef_229744cute1_E:
	.zero		1
	.type		_ZN40_INTERNAL_0400e435_4_k_cu_953f5cef_229744cuda3std3__45__cpo6cbeginE,@object
	.size		_ZN40_INTERNAL_0400e435_4_k_cu_953f5cef_229744cuda3std3__45__cpo6cbeginE,(_ZN40_INTERNAL_0400e435_4_k_cu_953f5cef_229744cuda3std3__48in_placeE - _ZN40_INTERNAL_0400e435_4_k_cu_953f5cef_229744cuda3std3__45__cpo6cbeginE)
_ZN40_INTERNAL_0400e435_4_k_cu_953f5cef_229744cuda3std3__45__cpo6cbeginE:
	.zero		1
	.type		_ZN40_INTERNAL_0400e435_4_k_cu_953f5cef_229744cuda3std3__48in_placeE,@object
	.size		_ZN40_INTERNAL_0400e435_4_k_cu_953f5cef_229744cuda3std3__48in_placeE,(_ZN40_INTERNAL_0400e435_4_k_cu_953f5cef_229744cuda3std6ranges3__45__cpo9iter_moveE - _ZN40_INTERNAL_0400e435_4_k_cu_953f5cef_229744cuda3std3__48in_placeE)
_ZN40_INTERNAL_0400e435_4_k_cu_953f5cef_229744cuda3std3__48in_placeE:
	.zero		1
	.type		_ZN40_INTERNAL_0400e435_4_k_cu_953f5cef_229744cuda3std6ranges3__45__cpo9iter_moveE,@object
	.size		_ZN40_INTERNAL_0400e435_4_k_cu_953f5cef_229744cuda3std6ranges3__45__cpo9iter_moveE,(_ZN40_INTERNAL_0400e435_4_k_cu_953f5cef_229744cuda3std3__45__cpo5beginE - _ZN40_INTERNAL_0400e435_4_k_cu_953f5cef_229744cuda3std6ranges3__45__cpo9iter_moveE)
_ZN40_INTERNAL_0400e435_4_k_cu_953f5cef_229744cuda3std6ranges3__45__cpo9iter_moveE:
	.zero		1
	.type		_ZN40_INTERNAL_0400e435_4_k_cu_953f5cef_229744cuda3std3__45__cpo5beginE,@object
	.size		_ZN40_INTERNAL_0400e435_4_k_cu_953f5cef_229744cuda3std3__45__cpo5beginE,(_ZN40_INTERNAL_0400e435_4_k_cu_953f5cef_229744cuda3std3__442_GLOBAL__N__0400e435_4_k_cu_953f5cef_229746ignoreE - _ZN40_INTERNAL_0400e435_4_k_cu_953f5cef_229744cuda3std3__45__cpo5beginE)
_ZN40_INTERNAL_0400e435_4_k_cu_953f5cef_229744cuda3std3__45__cpo5beginE:
	.zero		1
	.type		_ZN40_INTERNAL_0400e435_4_k_cu_953f5cef_229744cuda3std3__442_GLOBAL__N__0400e435_4_k_cu_953f5cef_229746ignoreE,@object
	.size		_ZN40_INTERNAL_0400e435_4_k_cu_953f5cef_229744cuda3std3__442_GLOBAL__N__0400e435_4_k_cu_953f5cef_229746ignoreE,(_ZN40_INTERNAL_0400e435_4_k_cu_953f5cef_229744cute7productE - _ZN40_INTERNAL_0400e435_4_k_cu_953f5cef_229744cuda3std3__442_GLOBAL__N__0400e435_4_k_cu_953f5cef_229746ignoreE)
_ZN40_INTERNAL_0400e435_4_k_cu_953f5cef_229744cuda3std3__442_GLOBAL__N__0400e435_4_k_cu_953f5cef_229746ignoreE:
	.zero		1
	.type		_ZN40_INTERNAL_0400e435_4_k_cu_953f5cef_229744cute7productE,@object
	.size		_ZN40_INTERNAL_0400e435_4_k_cu_953f5cef_229744cute7productE,(_ZN40_INTERNAL_0400e435_4_k_cu_953f5cef_229744cuda3std3__45__cpo3endE - _ZN40_INTERNAL_0400e435_4_k_cu_953f5cef_229744cute7productE)
_ZN40_INTERNAL_0400e435_4_k_cu_953f5cef_229744cute7productE:
	.zero		1
	.type		_ZN40_INTERNAL_0400e435_4_k_cu_953f5cef_229744cuda3std3__45__cpo3endE,@object
	.size		_ZN40_INTERNAL_0400e435_4_k_cu_953f5cef_229744cuda3std3__45__cpo3endE,(_ZN40_INTERNAL_0400e435_4_k_cu_953f5cef_229744cuda3std3__419piecewise_constructE - _ZN40_INTERNAL_0400e435_4_k_cu_953f5cef_229744cuda3std3__45__cpo3endE)
_ZN40_INTERNAL_0400e435_4_k_cu_953f5cef_229744cuda3std3__45__cpo3endE:
	.zero		1
	.type		_ZN40_INTERNAL_0400e435_4_k_cu_953f5cef_229744cuda3std3__419piecewise_constructE,@object
	.size		_ZN40_INTERNAL_0400e435_4_k_cu_953f5cef_229744cuda3std3__419piecewise_constructE,(_ZN40_INTERNAL_0400e435_4_k_cu_953f5cef_229744cuda3std3__45__cpo4cendE - _ZN40_INTERNAL_0400e435_4_k_cu_953f5cef_229744cuda3std3__419piecewise_constructE)
_ZN40_INTERNAL_0400e435_4_k_cu_953f5cef_229744cuda3std3__419piecewise_constructE:
	.zero		1
	.type		_ZN40_INTERNAL_0400e435_4_k_cu_953f5cef_229744cuda3std3__45__cpo4cendE,@object
	.size		_ZN40_INTERNAL_0400e435_4_k_cu_953f5cef_229744cuda3std3__45__cpo4cendE,(_ZN40_INTERNAL_0400e435_4_k_cu_953f5cef_229744cuda3std6ranges3__45__cpo4swapE - _ZN40_INTERNAL_0400e435_4_k_cu_953f5cef_229744cuda3std3__45__cpo4cendE)
_ZN40_INTERNAL_0400e435_4_k_cu_953f5cef_229744cuda3std3__45__cpo4cendE:
	.zero		1
	.type		_ZN40_INTERNAL_0400e435_4_k_cu_953f5cef_229744cuda3std6ranges3__45__cpo4swapE,@object
	.size		_ZN40_INTERNAL_0400e435_4_k_cu_953f5cef_229744cuda3std6ranges3__45__cpo4swapE,(.L_8 - _ZN40_INTERNAL_0400e435_4_k_cu_953f5cef_229744cuda3std6ranges3__45__cpo4swapE)
_ZN40_INTERNAL_0400e435_4_k_cu_953f5cef_229744cuda3std6ranges3__45__cpo4swapE:
	.zero		1
.L_8:


//--------------------- .nv.constant0._ZN7cutlass13device_kernelINS_4gemm6kernel13GemmUniversalIN4cute5tupleIJiiiiEEENS1_10collective13CollectiveMmaINS1_34MainloopSm90TmaGmmaWarpSpecializedILi3ENS5_IJNS4_1CILi1EEENSA_ILi4EEESB_EEENS1_35KernelTmaWarpSpecializedCooperativeEEENS5_IJNSA_ILi128EEESG_SG_EEENS_6half_tENS5_IJlSB_lEEESI_SJ_NS4_8TiledMMAINS4_8MMA_AtomIJNS4_4SM904GMMA26MMA_64x128x16_F32F16F16_SSILNSN_5MajorE0ELSP_0ELNSN_7ScaleInE1ELSQ_1EEEEEENS4_6LayoutINS5_IJNSA_ILi2EEESB_SB_EEENS5_IJSB_NSA_ILi0EEESW_EEEEENS5_IJNS4_10UnderscoreESZ_SZ_EEEEENS4_23SM90_TMA_LOAD_MULTICASTENS4_14ComposedLayoutINS4_7SwizzleILi3ELi4ELi3EEENS4_18smem_ptr_flag_bitsILi16EEENST_INS5_IJNSA_ILi8EEENSA_ILi64EEEEEENS5_IJS19_SB_EEEEEEEvNS4_8identityENS4_13SM90_TMA_LOADES1D_vS1E_EENS_8epilogue10collective6detail29Sm90TmaWarpSpecializedAdapterINS1I_15DefaultEpilogueISI_SJ_SJ_NS1H_6thread17LinearCombinationISI_Li1EffLNS1M_9ScaleType4KindE0ELNS_15FloatRoundStyleE2ESI_EENS1_15EpilogueDefaultEEEEEvvEEEEvNT_6ParamsE --------------------------
	.section	.nv.constant0._ZN7cutlass13device_kernelINS_4gemm6kernel13GemmUniversalIN4cute5tupleIJiiiiEEENS1_10collective13CollectiveMmaINS1_34MainloopSm90TmaGmmaWarpSpecializedILi3ENS5_IJNS4_1CILi1EEENSA_ILi4EEESB_EEENS1_35KernelTmaWarpSpecializedCooperativeEEENS5_IJNSA_ILi128EEESG_SG_EEENS_6half_tENS5_IJlSB_lEEESI_SJ_NS4_8TiledMMAINS4_8MMA_AtomIJNS4_4SM904GMMA26MMA_64x128x16_F32F16F16_SSILNSN_5MajorE0ELSP_0ELNSN_7ScaleInE1ELSQ_1EEEEEENS4_6LayoutINS5_IJNSA_ILi2EEESB_SB_EEENS5_IJSB_NSA_ILi0EEESW_EEEEENS5_IJNS4_10UnderscoreESZ_SZ_EEEEENS4_23SM90_TMA_LOAD_MULTICASTENS4_14ComposedLayoutINS4_7SwizzleILi3ELi4ELi3EEENS4_18smem_ptr_flag_bitsILi16EEENST_INS5_IJNSA_ILi8EEENSA_ILi64EEEEEENS5_IJS19_SB_EEEEEEEvNS4_8identityENS4_13SM90_TMA_LOADES1D_vS1E_EENS_8epilogue10collective6detail29Sm90TmaWarpSpecializedAdapterINS1I_15DefaultEpilogueISI_SJ_SJ_NS1H_6thread17LinearCombinationISI_Li1EffLNS1M_9ScaleType4KindE0ELNS_15FloatRoundStyleE2ESI_EENS1_15EpilogueDefaultEEEEEvvEEEEvNT_6ParamsE,"a",@progbits
	.sectionflags	@""
	.align	4
.nv.constant0._ZN7cutlass13device_kernelINS_4gemm6kernel13GemmUniversalIN4cute5tupleIJiiiiEEENS1_10collective13CollectiveMmaINS1_34MainloopSm90TmaGmmaWarpSpecializedILi3ENS5_IJNS4_1CILi1EEENSA_ILi4EEESB_EEENS1_35KernelTmaWarpSpecializedCooperativeEEENS5_IJNSA_ILi128EEESG_SG_EEENS_6half_tENS5_IJlSB_lEEESI_SJ_NS4_8TiledMMAINS4_8MMA_AtomIJNS4_4SM904GMMA26MMA_64x128x16_F32F16F16_SSILNSN_5MajorE0ELSP_0ELNSN_7ScaleInE1ELSQ_1EEEEEENS4_6LayoutINS5_IJNSA_ILi2EEESB_SB_EEENS5_IJSB_NSA_ILi0EEESW_EEEEENS5_IJNS4_10UnderscoreESZ_SZ_EEEEENS4_23SM90_TMA_LOAD_MULTICASTENS4_14ComposedLayoutINS4_7SwizzleILi3ELi4ELi3EEENS4_18smem_ptr_flag_bitsILi16EEENST_INS5_IJNSA_ILi8EEENSA_ILi64EEEEEENS5_IJS19_SB_EEEEEEEvNS4_8identityENS4_13SM90_TMA_LOADES1D_vS1E_EENS_8epilogue10collective6detail29Sm90TmaWarpSpecializedAdapterINS1I_15DefaultEpilogueISI_SJ_SJ_NS1H_6thread17LinearCombinationISI_Li1EffLNS1M_9ScaleType4KindE0ELNS_15FloatRoundStyleE2ESI_EENS1_15EpilogueDefaultEEEEEvvEEEEvNT_6ParamsE:
	.zero		1664


//--------------------- SYMBOLS --------------------------

	.type		.nv.reservedSmem.offset0,@object
	.size		.nv.reservedSmem.offset0,0x4
	.type		__assertfail,@function
